//
// Generated by NVIDIA NVVM Compiler
//
// Compiler Build ID: CL-36424714
// Cuda compilation tools, release 13.0, V13.0.88
// Based on NVVM 20.0.0
//

.version 9.0
.target sm_100
.address_size 64

	// .globl	_Z15matrixMulKernelPdS_S_i
// _ZZ15matrixMulKernelPdS_S_iE2sm has been demoted
// _ZZ15matrixMulKernelPdS_S_iE2sn has been demoted

.visible .entry _Z15matrixMulKernelPdS_S_i(
	.param .u64 .ptr .align 1 _Z15matrixMulKernelPdS_S_i_param_0,
	.param .u64 .ptr .align 1 _Z15matrixMulKernelPdS_S_i_param_1,
	.param .u64 .ptr .align 1 _Z15matrixMulKernelPdS_S_i_param_2,
	.param .u32 _Z15matrixMulKernelPdS_S_i_param_3
)
{
	.reg .pred 	%p<8>;
	.reg .b32 	%r<121>;
	.reg .b64 	%rd<48>;
	.reg .b64 	%fd<368>;
	// demoted variable
	.shared .align 8 .b8 _ZZ15matrixMulKernelPdS_S_iE2sm[2048];
	// demoted variable
	.shared .align 8 .b8 _ZZ15matrixMulKernelPdS_S_iE2sn[2048];
	ld.param.u32 	%r30, [_Z15matrixMulKernelPdS_S_i_param_3];
	mov.u32 	%r31, %ctaid.y;
	shl.b32 	%r32, %r31, 4;
	mov.u32 	%r1, %tid.y;
	add.s32 	%r2, %r32, %r1;
	mov.u32 	%r33, %ctaid.x;
	shl.b32 	%r3, %r33, 4;
	mov.u32 	%r4, %tid.x;
	shr.s32 	%r34, %r30, 31;
	shr.u32 	%r35, %r34, 28;
	add.s32 	%r36, %r30, %r35;
	shr.s32 	%r5, %r36, 4;
	setp.lt.s32 	%p1, %r30, 16;
	mov.f64 	%fd367, 0d0000000000000000;
	@%p1 bra 	$L__BB0_9;
	mad.lo.s32 	%r6, %r30, %r2, %r4;
	add.s32 	%r38, %r5, -1;
	setp.lt.u32 	%p2, %r38, 3;
	mov.f64 	%fd367, 0d0000000000000000;
	mov.b32 	%r120, 0;
	@%p2 bra 	$L__BB0_4;
	and.b32  	%r120, %r5, 134217724;
	neg.s32 	%r118, %r120;
	add.s32 	%r117, %r6, 32;
	add.s32 	%r40, %r1, 48;
	mad.lo.s32 	%r41, %r30, %r40, %r4;
	add.s32 	%r116, %r41, %r3;
	add.s32 	%r42, %r1, 32;
	mad.lo.s32 	%r43, %r30, %r42, %r4;
	add.s32 	%r115, %r43, %r3;
	add.s32 	%r44, %r1, 16;
	mad.lo.s32 	%r45, %r30, %r44, %r4;
	add.s32 	%r114, %r45, %r3;
	mad.lo.s32 	%r46, %r1, %r30, %r4;
	add.s32 	%r113, %r46, %r3;
	mov.f64 	%fd367, 0d0000000000000000;
$L__BB0_3:
	.pragma "nounroll";
	ld.param.u64 	%rd44, [_Z15matrixMulKernelPdS_S_i_param_1];
	ld.param.u64 	%rd41, [_Z15matrixMulKernelPdS_S_i_param_0];
	add.s32 	%r47, %r117, -32;
	cvta.to.global.u64 	%rd4, %rd41;
	mul.wide.u32 	%rd5, %r47, 8;
	add.s64 	%rd6, %rd4, %rd5;
	ld.global.f64 	%fd14, [%rd6];
	shl.b32 	%r49, %r1, 7;
	mov.u32 	%r50, _ZZ15matrixMulKernelPdS_S_iE2sm;
	add.s32 	%r51, %r50, %r49;
	shl.b32 	%r52, %r4, 3;
	add.s32 	%r53, %r51, %r52;
	st.shared.f64 	[%r53], %fd14;
	cvta.to.global.u64 	%rd7, %rd44;
	mul.wide.u32 	%rd8, %r113, 8;
	add.s64 	%rd9, %rd7, %rd8;
	ld.global.f64 	%fd15, [%rd9];
	mov.u32 	%r54, _ZZ15matrixMulKernelPdS_S_iE2sn;
	add.s32 	%r55, %r54, %r52;
	add.s32 	%r56, %r55, %r49;
	st.shared.f64 	[%r56], %fd15;
	bar.sync 	0;
	ld.shared.f64 	%fd16, [%r51];
	ld.shared.f64 	%fd17, [%r55];
	fma.rn.f64 	%fd18, %fd16, %fd17, %fd367;
	ld.shared.f64 	%fd19, [%r51+8];
	ld.shared.f64 	%fd20, [%r55+128];
	fma.rn.f64 	%fd21, %fd19, %fd20, %fd18;
	ld.shared.f64 	%fd22, [%r51+16];
	ld.shared.f64 	%fd23, [%r55+256];
	fma.rn.f64 	%fd24, %fd22, %fd23, %fd21;
	ld.shared.f64 	%fd25, [%r51+24];
	ld.shared.f64 	%fd26, [%r55+384];
	fma.rn.f64 	%fd27, %fd25, %fd26, %fd24;
	ld.shared.f64 	%fd28, [%r51+32];
	ld.shared.f64 	%fd29, [%r55+512];
	fma.rn.f64 	%fd30, %fd28, %fd29, %fd27;
	ld.shared.f64 	%fd31, [%r51+40];
	ld.shared.f64 	%fd32, [%r55+640];
	fma.rn.f64 	%fd33, %fd31, %fd32, %fd30;
	ld.shared.f64 	%fd34, [%r51+48];
	ld.shared.f64 	%fd35, [%r55+768];
	fma.rn.f64 	%fd36, %fd34, %fd35, %fd33;
	ld.shared.f64 	%fd37, [%r51+56];
	ld.shared.f64 	%fd38, [%r55+896];
	fma.rn.f64 	%fd39, %fd37, %fd38, %fd36;
	ld.shared.f64 	%fd40, [%r51+64];
	ld.shared.f64 	%fd41, [%r55+1024];
	fma.rn.f64 	%fd42, %fd40, %fd41, %fd39;
	ld.shared.f64 	%fd43, [%r51+72];
	ld.shared.f64 	%fd44, [%r55+1152];
	fma.rn.f64 	%fd45, %fd43, %fd44, %fd42;
	ld.shared.f64 	%fd46, [%r51+80];
	ld.shared.f64 	%fd47, [%r55+1280];
	fma.rn.f64 	%fd48, %fd46, %fd47, %fd45;
	ld.shared.f64 	%fd49, [%r51+88];
	ld.shared.f64 	%fd50, [%r55+1408];
	fma.rn.f64 	%fd51, %fd49, %fd50, %fd48;
	ld.shared.f64 	%fd52, [%r51+96];
	ld.shared.f64 	%fd53, [%r55+1536];
	fma.rn.f64 	%fd54, %fd52, %fd53, %fd51;
	ld.shared.f64 	%fd55, [%r51+104];
	ld.shared.f64 	%fd56, [%r55+1664];
	fma.rn.f64 	%fd57, %fd55, %fd56, %fd54;
	ld.shared.f64 	%fd58, [%r51+112];
	ld.shared.f64 	%fd59, [%r55+1792];
	fma.rn.f64 	%fd60, %fd58, %fd59, %fd57;
	ld.shared.f64 	%fd61, [%r51+120];
	ld.shared.f64 	%fd62, [%r55+1920];
	fma.rn.f64 	%fd63, %fd61, %fd62, %fd60;
	bar.sync 	0;
	add.s32 	%r57, %r117, -16;
	mul.wide.u32 	%rd10, %r57, 8;
	add.s64 	%rd11, %rd4, %rd10;
	ld.global.f64 	%fd64, [%rd11];
	st.shared.f64 	[%r53], %fd64;
	mul.wide.u32 	%rd12, %r114, 8;
	add.s64 	%rd13, %rd7, %rd12;
	ld.global.f64 	%fd65, [%rd13];
	st.shared.f64 	[%r56], %fd65;
	bar.sync 	0;
	ld.shared.f64 	%fd66, [%r51];
	ld.shared.f64 	%fd67, [%r55];
	fma.rn.f64 	%fd68, %fd66, %fd67, %fd63;
	ld.shared.f64 	%fd69, [%r51+8];
	ld.shared.f64 	%fd70, [%r55+128];
	fma.rn.f64 	%fd71, %fd69, %fd70, %fd68;
	ld.shared.f64 	%fd72, [%r51+16];
	ld.shared.f64 	%fd73, [%r55+256];
	fma.rn.f64 	%fd74, %fd72, %fd73, %fd71;
	ld.shared.f64 	%fd75, [%r51+24];
	ld.shared.f64 	%fd76, [%r55+384];
	fma.rn.f64 	%fd77, %fd75, %fd76, %fd74;
	ld.shared.f64 	%fd78, [%r51+32];
	ld.shared.f64 	%fd79, [%r55+512];
	fma.rn.f64 	%fd80, %fd78, %fd79, %fd77;
	ld.shared.f64 	%fd81, [%r51+40];
	ld.shared.f64 	%fd82, [%r55+640];
	fma.rn.f64 	%fd83, %fd81, %fd82, %fd80;
	ld.shared.f64 	%fd84, [%r51+48];
	ld.shared.f64 	%fd85, [%r55+768];
	fma.rn.f64 	%fd86, %fd84, %fd85, %fd83;
	ld.shared.f64 	%fd87, [%r51+56];
	ld.shared.f64 	%fd88, [%r55+896];
	fma.rn.f64 	%fd89, %fd87, %fd88, %fd86;
	ld.shared.f64 	%fd90, [%r51+64];
	ld.shared.f64 	%fd91, [%r55+1024];
	fma.rn.f64 	%fd92, %fd90, %fd91, %fd89;
	ld.shared.f64 	%fd93, [%r51+72];
	ld.shared.f64 	%fd94, [%r55+1152];
	fma.rn.f64 	%fd95, %fd93, %fd94, %fd92;
	ld.shared.f64 	%fd96, [%r51+80];
	ld.shared.f64 	%fd97, [%r55+1280];
	fma.rn.f64 	%fd98, %fd96, %fd97, %fd95;
	ld.shared.f64 	%fd99, [%r51+88];
	ld.shared.f64 	%fd100, [%r55+1408];
	fma.rn.f64 	%fd101, %fd99, %fd100, %fd98;
	ld.shared.f64 	%fd102, [%r51+96];
	ld.shared.f64 	%fd103, [%r55+1536];
	fma.rn.f64 	%fd104, %fd102, %fd103, %fd101;
	ld.shared.f64 	%fd105, [%r51+104];
	ld.shared.f64 	%fd106, [%r55+1664];
	fma.rn.f64 	%fd107, %fd105, %fd106, %fd104;
	ld.shared.f64 	%fd108, [%r51+112];
	ld.shared.f64 	%fd109, [%r55+1792];
	fma.rn.f64 	%fd110, %fd108, %fd109, %fd107;
	ld.shared.f64 	%fd111, [%r51+120];
	ld.shared.f64 	%fd112, [%r55+1920];
	fma.rn.f64 	%fd113, %fd111, %fd112, %fd110;
	bar.sync 	0;
	add.s32 	%r58, %r117, 16;
	mul.wide.u32 	%rd14, %r117, 8;
	add.s64 	%rd15, %rd4, %rd14;
	ld.global.f64 	%fd114, [%rd15];
	st.shared.f64 	[%r53], %fd114;
	mul.wide.u32 	%rd16, %r115, 8;
	add.s64 	%rd17, %rd7, %rd16;
	ld.global.f64 	%fd115, [%rd17];
	st.shared.f64 	[%r56], %fd115;
	bar.sync 	0;
	ld.shared.f64 	%fd116, [%r51];
	ld.shared.f64 	%fd117, [%r55];
	fma.rn.f64 	%fd118, %fd116, %fd117, %fd113;
	ld.shared.f64 	%fd119, [%r51+8];
	ld.shared.f64 	%fd120, [%r55+128];
	fma.rn.f64 	%fd121, %fd119, %fd120, %fd118;
	ld.shared.f64 	%fd122, [%r51+16];
	ld.shared.f64 	%fd123, [%r55+256];
	fma.rn.f64 	%fd124, %fd122, %fd123, %fd121;
	ld.shared.f64 	%fd125, [%r51+24];
	ld.shared.f64 	%fd126, [%r55+384];
	fma.rn.f64 	%fd127, %fd125, %fd126, %fd124;
	ld.shared.f64 	%fd128, [%r51+32];
	ld.shared.f64 	%fd129, [%r55+512];
	fma.rn.f64 	%fd130, %fd128, %fd129, %fd127;
	ld.shared.f64 	%fd131, [%r51+40];
	ld.shared.f64 	%fd132, [%r55+640];
	fma.rn.f64 	%fd133, %fd131, %fd132, %fd130;
	ld.shared.f64 	%fd134, [%r51+48];
	ld.shared.f64 	%fd135, [%r55+768];
	fma.rn.f64 	%fd136, %fd134, %fd135, %fd133;
	ld.shared.f64 	%fd137, [%r51+56];
	ld.shared.f64 	%fd138, [%r55+896];
	fma.rn.f64 	%fd139, %fd137, %fd138, %fd136;
	ld.shared.f64 	%fd140, [%r51+64];
	ld.shared.f64 	%fd141, [%r55+1024];
	fma.rn.f64 	%fd142, %fd140, %fd141, %fd139;
	ld.shared.f64 	%fd143, [%r51+72];
	ld.shared.f64 	%fd144, [%r55+1152];
	fma.rn.f64 	%fd145, %fd143, %fd144, %fd142;
	ld.shared.f64 	%fd146, [%r51+80];
	ld.shared.f64 	%fd147, [%r55+1280];
	fma.rn.f64 	%fd148, %fd146, %fd147, %fd145;
	ld.shared.f64 	%fd149, [%r51+88];
	ld.shared.f64 	%fd150, [%r55+1408];
	fma.rn.f64 	%fd151, %fd149, %fd150, %fd148;
	ld.shared.f64 	%fd152, [%r51+96];
	ld.shared.f64 	%fd153, [%r55+1536];
	fma.rn.f64 	%fd154, %fd152, %fd153, %fd151;
	ld.shared.f64 	%fd155, [%r51+104];
	ld.shared.f64 	%fd156, [%r55+1664];
	fma.rn.f64 	%fd157, %fd155, %fd156, %fd154;
	ld.shared.f64 	%fd158, [%r51+112];
	ld.shared.f64 	%fd159, [%r55+1792];
	fma.rn.f64 	%fd160, %fd158, %fd159, %fd157;
	ld.shared.f64 	%fd161, [%r51+120];
	ld.shared.f64 	%fd162, [%r55+1920];
	fma.rn.f64 	%fd163, %fd161, %fd162, %fd160;
	bar.sync 	0;
	mul.wide.u32 	%rd18, %r58, 8;
	add.s64 	%rd19, %rd4, %rd18;
	ld.global.f64 	%fd164, [%rd19];
	st.shared.f64 	[%r53], %fd164;
	mul.wide.u32 	%rd20, %r116, 8;
	add.s64 	%rd21, %rd7, %rd20;
	ld.global.f64 	%fd165, [%rd21];
	st.shared.f64 	[%r56], %fd165;
	bar.sync 	0;
	ld.shared.f64 	%fd166, [%r51];
	ld.shared.f64 	%fd167, [%r55];
	fma.rn.f64 	%fd168, %fd166, %fd167, %fd163;
	ld.shared.f64 	%fd169, [%r51+8];
	ld.shared.f64 	%fd170, [%r55+128];
	fma.rn.f64 	%fd171, %fd169, %fd170, %fd168;
	ld.shared.f64 	%fd172, [%r51+16];
	ld.shared.f64 	%fd173, [%r55+256];
	fma.rn.f64 	%fd174, %fd172, %fd173, %fd171;
	ld.shared.f64 	%fd175, [%r51+24];
	ld.shared.f64 	%fd176, [%r55+384];
	fma.rn.f64 	%fd177, %fd175, %fd176, %fd174;
	ld.shared.f64 	%fd178, [%r51+32];
	ld.shared.f64 	%fd179, [%r55+512];
	fma.rn.f64 	%fd180, %fd178, %fd179, %fd177;
	ld.shared.f64 	%fd181, [%r51+40];
	ld.shared.f64 	%fd182, [%r55+640];
	fma.rn.f64 	%fd183, %fd181, %fd182, %fd180;
	ld.shared.f64 	%fd184, [%r51+48];
	ld.shared.f64 	%fd185, [%r55+768];
	fma.rn.f64 	%fd186, %fd184, %fd185, %fd183;
	ld.shared.f64 	%fd187, [%r51+56];
	ld.shared.f64 	%fd188, [%r55+896];
	fma.rn.f64 	%fd189, %fd187, %fd188, %fd186;
	ld.shared.f64 	%fd190, [%r51+64];
	ld.shared.f64 	%fd191, [%r55+1024];
	fma.rn.f64 	%fd192, %fd190, %fd191, %fd189;
	ld.shared.f64 	%fd193, [%r51+72];
	ld.shared.f64 	%fd194, [%r55+1152];
	fma.rn.f64 	%fd195, %fd193, %fd194, %fd192;
	ld.shared.f64 	%fd196, [%r51+80];
	ld.shared.f64 	%fd197, [%r55+1280];
	fma.rn.f64 	%fd198, %fd196, %fd197, %fd195;
	ld.shared.f64 	%fd199, [%r51+88];
	ld.shared.f64 	%fd200, [%r55+1408];
	fma.rn.f64 	%fd201, %fd199, %fd200, %fd198;
	ld.shared.f64 	%fd202, [%r51+96];
	ld.shared.f64 	%fd203, [%r55+1536];
	fma.rn.f64 	%fd204, %fd202, %fd203, %fd201;
	ld.shared.f64 	%fd205, [%r51+104];
	ld.shared.f64 	%fd206, [%r55+1664];
	fma.rn.f64 	%fd207, %fd205, %fd206, %fd204;
	ld.shared.f64 	%fd208, [%r51+112];
	ld.shared.f64 	%fd209, [%r55+1792];
	fma.rn.f64 	%fd210, %fd208, %fd209, %fd207;
	ld.shared.f64 	%fd211, [%r51+120];
	ld.shared.f64 	%fd212, [%r55+1920];
	fma.rn.f64 	%fd367, %fd211, %fd212, %fd210;
	bar.sync 	0;
	add.s32 	%r118, %r118, 4;
	add.s32 	%r117, %r117, 64;
	shl.b32 	%r59, %r30, 6;
	add.s32 	%r116, %r116, %r59;
	add.s32 	%r115, %r115, %r59;
	add.s32 	%r114, %r114, %r59;
	add.s32 	%r113, %r113, %r59;
	setp.ne.s32 	%p3, %r118, 0;
	@%p3 bra 	$L__BB0_3;
$L__BB0_4:
	and.b32  	%r27, %r5, 3;
	setp.eq.s32 	%p4, %r27, 0;
	@%p4 bra 	$L__BB0_9;
	setp.eq.s32 	%p5, %r27, 1;
	@%p5 bra 	$L__BB0_7;
	ld.param.u64 	%rd45, [_Z15matrixMulKernelPdS_S_i_param_1];
	ld.param.u64 	%rd42, [_Z15matrixMulKernelPdS_S_i_param_0];
	shl.b32 	%r60, %r120, 4;
	mad.lo.s32 	%r65, %r30, %r2, %r4;
	add.s32 	%r66, %r65, %r60;
	cvta.to.global.u64 	%rd22, %rd42;
	mul.wide.u32 	%rd23, %r66, 8;
	add.s64 	%rd24, %rd22, %rd23;
	ld.global.f64 	%fd214, [%rd24];
	shl.b32 	%r67, %r1, 7;
	mov.u32 	%r68, _ZZ15matrixMulKernelPdS_S_iE2sm;
	add.s32 	%r69, %r68, %r67;
	shl.b32 	%r70, %r4, 3;
	add.s32 	%r71, %r69, %r70;
	st.shared.f64 	[%r71], %fd214;
	add.s32 	%r72, %r60, %r1;
	mov.u32 	%r73, %ctaid.x;
	shl.b32 	%r74, %r73, 4;
	add.s32 	%r75, %r74, %r4;
	mad.lo.s32 	%r76, %r72, %r30, %r75;
	cvta.to.global.u64 	%rd25, %rd45;
	mul.wide.u32 	%rd26, %r76, 8;
	add.s64 	%rd27, %rd25, %rd26;
	ld.global.f64 	%fd215, [%rd27];
	mov.u32 	%r77, _ZZ15matrixMulKernelPdS_S_iE2sn;
	add.s32 	%r78, %r77, %r70;
	add.s32 	%r79, %r78, %r67;
	st.shared.f64 	[%r79], %fd215;
	bar.sync 	0;
	ld.shared.f64 	%fd216, [%r69];
	ld.shared.f64 	%fd217, [%r78];
	fma.rn.f64 	%fd218, %fd216, %fd217, %fd367;
	ld.shared.f64 	%fd219, [%r69+8];
	ld.shared.f64 	%fd220, [%r78+128];
	fma.rn.f64 	%fd221, %fd219, %fd220, %fd218;
	ld.shared.f64 	%fd222, [%r69+16];
	ld.shared.f64 	%fd223, [%r78+256];
	fma.rn.f64 	%fd224, %fd222, %fd223, %fd221;
	ld.shared.f64 	%fd225, [%r69+24];
	ld.shared.f64 	%fd226, [%r78+384];
	fma.rn.f64 	%fd227, %fd225, %fd226, %fd224;
	ld.shared.f64 	%fd228, [%r69+32];
	ld.shared.f64 	%fd229, [%r78+512];
	fma.rn.f64 	%fd230, %fd228, %fd229, %fd227;
	ld.shared.f64 	%fd231, [%r69+40];
	ld.shared.f64 	%fd232, [%r78+640];
	fma.rn.f64 	%fd233, %fd231, %fd232, %fd230;
	ld.shared.f64 	%fd234, [%r69+48];
	ld.shared.f64 	%fd235, [%r78+768];
	fma.rn.f64 	%fd236, %fd234, %fd235, %fd233;
	ld.shared.f64 	%fd237, [%r69+56];
	ld.shared.f64 	%fd238, [%r78+896];
	fma.rn.f64 	%fd239, %fd237, %fd238, %fd236;
	ld.shared.f64 	%fd240, [%r69+64];
	ld.shared.f64 	%fd241, [%r78+1024];
	fma.rn.f64 	%fd242, %fd240, %fd241, %fd239;
	ld.shared.f64 	%fd243, [%r69+72];
	ld.shared.f64 	%fd244, [%r78+1152];
	fma.rn.f64 	%fd245, %fd243, %fd244, %fd242;
	ld.shared.f64 	%fd246, [%r69+80];
	ld.shared.f64 	%fd247, [%r78+1280];
	fma.rn.f64 	%fd248, %fd246, %fd247, %fd245;
	ld.shared.f64 	%fd249, [%r69+88];
	ld.shared.f64 	%fd250, [%r78+1408];
	fma.rn.f64 	%fd251, %fd249, %fd250, %fd248;
	ld.shared.f64 	%fd252, [%r69+96];
	ld.shared.f64 	%fd253, [%r78+1536];
	fma.rn.f64 	%fd254, %fd252, %fd253, %fd251;
	ld.shared.f64 	%fd255, [%r69+104];
	ld.shared.f64 	%fd256, [%r78+1664];
	fma.rn.f64 	%fd257, %fd255, %fd256, %fd254;
	ld.shared.f64 	%fd258, [%r69+112];
	ld.shared.f64 	%fd259, [%r78+1792];
	fma.rn.f64 	%fd260, %fd258, %fd259, %fd257;
	ld.shared.f64 	%fd261, [%r69+120];
	ld.shared.f64 	%fd262, [%r78+1920];
	fma.rn.f64 	%fd263, %fd261, %fd262, %fd260;
	bar.sync 	0;
	add.s32 	%r80, %r66, 16;
	mul.wide.u32 	%rd28, %r80, 8;
	add.s64 	%rd29, %rd22, %rd28;
	ld.global.f64 	%fd264, [%rd29];
	st.shared.f64 	[%r71], %fd264;
	add.s32 	%r81, %r72, 16;
	mad.lo.s32 	%r82, %r81, %r30, %r75;
	mul.wide.u32 	%rd30, %r82, 8;
	add.s64 	%rd31, %rd25, %rd30;
	ld.global.f64 	%fd265, [%rd31];
	st.shared.f64 	[%r79], %fd265;
	bar.sync 	0;
	ld.shared.f64 	%fd266, [%r69];
	ld.shared.f64 	%fd267, [%r78];
	fma.rn.f64 	%fd268, %fd266, %fd267, %fd263;
	ld.shared.f64 	%fd269, [%r69+8];
	ld.shared.f64 	%fd270, [%r78+128];
	fma.rn.f64 	%fd271, %fd269, %fd270, %fd268;
	ld.shared.f64 	%fd272, [%r69+16];
	ld.shared.f64 	%fd273, [%r78+256];
	fma.rn.f64 	%fd274, %fd272, %fd273, %fd271;
	ld.shared.f64 	%fd275, [%r69+24];
	ld.shared.f64 	%fd276, [%r78+384];
	fma.rn.f64 	%fd277, %fd275, %fd276, %fd274;
	ld.shared.f64 	%fd278, [%r69+32];
	ld.shared.f64 	%fd279, [%r78+512];
	fma.rn.f64 	%fd280, %fd278, %fd279, %fd277;
	ld.shared.f64 	%fd281, [%r69+40];
	ld.shared.f64 	%fd282, [%r78+640];
	fma.rn.f64 	%fd283, %fd281, %fd282, %fd280;
	ld.shared.f64 	%fd284, [%r69+48];
	ld.shared.f64 	%fd285, [%r78+768];
	fma.rn.f64 	%fd286, %fd284, %fd285, %fd283;
	ld.shared.f64 	%fd287, [%r69+56];
	ld.shared.f64 	%fd288, [%r78+896];
	fma.rn.f64 	%fd289, %fd287, %fd288, %fd286;
	ld.shared.f64 	%fd290, [%r69+64];
	ld.shared.f64 	%fd291, [%r78+1024];
	fma.rn.f64 	%fd292, %fd290, %fd291, %fd289;
	ld.shared.f64 	%fd293, [%r69+72];
	ld.shared.f64 	%fd294, [%r78+1152];
	fma.rn.f64 	%fd295, %fd293, %fd294, %fd292;
	ld.shared.f64 	%fd296, [%r69+80];
	ld.shared.f64 	%fd297, [%r78+1280];
	fma.rn.f64 	%fd298, %fd296, %fd297, %fd295;
	ld.shared.f64 	%fd299, [%r69+88];
	ld.shared.f64 	%fd300, [%r78+1408];
	fma.rn.f64 	%fd301, %fd299, %fd300, %fd298;
	ld.shared.f64 	%fd302, [%r69+96];
	ld.shared.f64 	%fd303, [%r78+1536];
	fma.rn.f64 	%fd304, %fd302, %fd303, %fd301;
	ld.shared.f64 	%fd305, [%r69+104];
	ld.shared.f64 	%fd306, [%r78+1664];
	fma.rn.f64 	%fd307, %fd305, %fd306, %fd304;
	ld.shared.f64 	%fd308, [%r69+112];
	ld.shared.f64 	%fd309, [%r78+1792];
	fma.rn.f64 	%fd310, %fd308, %fd309, %fd307;
	ld.shared.f64 	%fd311, [%r69+120];
	ld.shared.f64 	%fd312, [%r78+1920];
	fma.rn.f64 	%fd367, %fd311, %fd312, %fd310;
	bar.sync 	0;
	add.s32 	%r120, %r120, 2;
$L__BB0_7:
	and.b32  	%r83, %r5, 1;
	setp.eq.b32 	%p6, %r83, 1;
	not.pred 	%p7, %p6;
	@%p7 bra 	$L__BB0_9;
	ld.param.u64 	%rd46, [_Z15matrixMulKernelPdS_S_i_param_1];
	ld.param.u64 	%rd43, [_Z15matrixMulKernelPdS_S_i_param_0];
	shl.b32 	%r84, %r120, 4;
	mad.lo.s32 	%r89, %r30, %r2, %r4;
	add.s32 	%r90, %r89, %r84;
	cvta.to.global.u64 	%rd32, %rd43;
	mul.wide.u32 	%rd33, %r90, 8;
	add.s64 	%rd34, %rd32, %rd33;
	ld.global.f64 	%fd313, [%rd34];
	shl.b32 	%r91, %r1, 7;
	mov.u32 	%r92, _ZZ15matrixMulKernelPdS_S_iE2sm;
	add.s32 	%r93, %r92, %r91;
	shl.b32 	%r94, %r4, 3;
	add.s32 	%r95, %r93, %r94;
	st.shared.f64 	[%r95], %fd313;
	add.s32 	%r96, %r84, %r1;
	mov.u32 	%r97, %ctaid.x;
	shl.b32 	%r98, %r97, 4;
	add.s32 	%r99, %r98, %r4;
	mad.lo.s32 	%r100, %r96, %r30, %r99;
	cvta.to.global.u64 	%rd35, %rd46;
	mul.wide.u32 	%rd36, %r100, 8;
	add.s64 	%rd37, %rd35, %rd36;
	ld.global.f64 	%fd314, [%rd37];
	mov.u32 	%r101, _ZZ15matrixMulKernelPdS_S_iE2sn;
	add.s32 	%r102, %r101, %r94;
	add.s32 	%r103, %r102, %r91;
	st.shared.f64 	[%r103], %fd314;
	bar.sync 	0;
	ld.shared.f64 	%fd315, [%r93];
	ld.shared.f64 	%fd316, [%r102];
	fma.rn.f64 	%fd317, %fd315, %fd316, %fd367;
	ld.shared.f64 	%fd318, [%r93+8];
	ld.shared.f64 	%fd319, [%r102+128];
	fma.rn.f64 	%fd320, %fd318, %fd319, %fd317;
	ld.shared.f64 	%fd321, [%r93+16];
	ld.shared.f64 	%fd322, [%r102+256];
	fma.rn.f64 	%fd323, %fd321, %fd322, %fd320;
	ld.shared.f64 	%fd324, [%r93+24];
	ld.shared.f64 	%fd325, [%r102+384];
	fma.rn.f64 	%fd326, %fd324, %fd325, %fd323;
	ld.shared.f64 	%fd327, [%r93+32];
	ld.shared.f64 	%fd328, [%r102+512];
	fma.rn.f64 	%fd329, %fd327, %fd328, %fd326;
	ld.shared.f64 	%fd330, [%r93+40];
	ld.shared.f64 	%fd331, [%r102+640];
	fma.rn.f64 	%fd332, %fd330, %fd331, %fd329;
	ld.shared.f64 	%fd333, [%r93+48];
	ld.shared.f64 	%fd334, [%r102+768];
	fma.rn.f64 	%fd335, %fd333, %fd334, %fd332;
	ld.shared.f64 	%fd336, [%r93+56];
	ld.shared.f64 	%fd337, [%r102+896];
	fma.rn.f64 	%fd338, %fd336, %fd337, %fd335;
	ld.shared.f64 	%fd339, [%r93+64];
	ld.shared.f64 	%fd340, [%r102+1024];
	fma.rn.f64 	%fd341, %fd339, %fd340, %fd338;
	ld.shared.f64 	%fd342, [%r93+72];
	ld.shared.f64 	%fd343, [%r102+1152];
	fma.rn.f64 	%fd344, %fd342, %fd343, %fd341;
	ld.shared.f64 	%fd345, [%r93+80];
	ld.shared.f64 	%fd346, [%r102+1280];
	fma.rn.f64 	%fd347, %fd345, %fd346, %fd344;
	ld.shared.f64 	%fd348, [%r93+88];
	ld.shared.f64 	%fd349, [%r102+1408];
	fma.rn.f64 	%fd350, %fd348, %fd349, %fd347;
	ld.shared.f64 	%fd351, [%r93+96];
	ld.shared.f64 	%fd352, [%r102+1536];
	fma.rn.f64 	%fd353, %fd351, %fd352, %fd350;
	ld.shared.f64 	%fd354, [%r93+104];
	ld.shared.f64 	%fd355, [%r102+1664];
	fma.rn.f64 	%fd356, %fd354, %fd355, %fd353;
	ld.shared.f64 	%fd357, [%r93+112];
	ld.shared.f64 	%fd358, [%r102+1792];
	fma.rn.f64 	%fd359, %fd357, %fd358, %fd356;
	ld.shared.f64 	%fd360, [%r93+120];
	ld.shared.f64 	%fd361, [%r102+1920];
	fma.rn.f64 	%fd367, %fd360, %fd361, %fd359;
	bar.sync 	0;
$L__BB0_9:
	ld.param.u64 	%rd47, [_Z15matrixMulKernelPdS_S_i_param_2];
	cvta.to.global.u64 	%rd38, %rd47;
	add.s32 	%r111, %r3, %r4;
	mad.lo.s32 	%r112, %r30, %r2, %r111;
	mul.wide.s32 	%rd39, %r112, 8;
	add.s64 	%rd40, %rd38, %rd39;
	st.global.f64 	[%rd40], %fd367;
	ret;

}


// ===== COMPILED SASS (sm_100) =====

	.target	sm_100

	.elftype	@"ET_EXEC"


//--------------------- .note.nv.tkinfo           --------------------------
	.section	.note.nv.tkinfo,"",@"SHT_NOTE"
	.sectionflags	@"SHF_NOTE_NV_TKINFO"
	.tkinfo
        /*0018*/ 	.word	0x00000002
        /*0030*/ 	.string	""
        /*0030*/ 	.string	"ptxas"
        /*0030*/ 	.string	"Cuda compilation tools, release 13.0, V13.0.88"
        /*0030*/ 	.string	"Build cuda_13.0.r13.0/compiler.36424714_0"
        /*0030*/ 	.string	"-arch sm_100 -m 64 "



//--------------------- .note.nv.cuinfo           --------------------------
	.section	.note.nv.cuinfo,"",@"SHT_NOTE"
	.sectionflags	@"SHF_NOTE_NV_CUINFO"
        /*0018*/ 	.short	0x0002
        /*001a*/ 	.short	0x0064
        /*001c*/ 	.short	0x0082
	.zero		2


//--------------------- .nv.info                  --------------------------
	.section	.nv.info,"",@"SHT_CUDA_INFO"
	.align	4


	//----- nvinfo : EIATTR_REGCOUNT
	.align		4
        /*0000*/ 	.byte	0x04, 0x2f
        /*0002*/ 	.short	(.L_1 - .L_0)
	.align		4
.L_0:
        /*0004*/ 	.word	index@(_Z15matrixMulKernelPdS_S_i)
        /*0008*/ 	.word	0x00000028


	//----- nvinfo : EIATTR_FRAME_SIZE
	.align		4
.L_1:
        /*000c*/ 	.byte	0x04, 0x11
        /*000e*/ 	.short	(.L_3 - .L_2)
	.align		4
.L_2:
        /*0010*/ 	.word	index@(_Z15matrixMulKernelPdS_S_i)
        /*0014*/ 	.word	0x00000000


	//----- nvinfo : EIATTR_MIN_STACK_SIZE
	.align		4
.L_3:
        /*0018*/ 	.byte	0x04, 0x12
        /*001a*/ 	.short	(.L_5 - .L_4)
	.align		4
.L_4:
        /*001c*/ 	.word	index@(_Z15matrixMulKernelPdS_S_i)
        /*0020*/ 	.word	0x00000000
.L_5:


//--------------------- .nv.compat                --------------------------
	.section	.nv.compat,"",@"SHT_CUDA_COMPAT_INFO"
	.align	4
        /*0000*/ 	.byte	0x02, 0x09, 0x00, 0x00, 0x02, 0x02, 0x01, 0x00, 0x02, 0x05, 0x05, 0x00, 0x03, 0x07, 0x01, 0x01
        /*0010*/ 	.byte	0x02, 0x03, 0x00, 0x00, 0x02, 0x06, 0x01, 0x00, 0x04, 0x0b, 0x08, 0x00, 0x01, 0x00, 0x00, 0x00
        /*0020*/ 	.byte	0x00, 0x00, 0x00, 0x00


//--------------------- .nv.info._Z15matrixMulKernelPdS_S_i --------------------------
	.section	.nv.info._Z15matrixMulKernelPdS_S_i,"",@"SHT_CUDA_INFO"
	.sectionflags	@""
	.align	4


	//----- nvinfo : EIATTR_CUDA_API_VERSION
	.align		4
        /*0000*/ 	.byte	0x04, 0x37
        /*0002*/ 	.short	(.L_7 - .L_6)
.L_6:
        /*0004*/ 	.word	0x00000082


	//----- nvinfo : EIATTR_KPARAM_INFO
	.align		4
.L_7:
        /*0008*/ 	.byte	0x04, 0x17
        /*000a*/ 	.short	(.L_9 - .L_8)
.L_8:
        /*000c*/ 	.word	0x00000000
        /*0010*/ 	.short	0x0003
        /*0012*/ 	.short	0x0018
        /*0014*/ 	.byte	0x00, 0xf0, 0x11, 0x00


	//----- nvinfo : EIATTR_KPARAM_INFO
	.align		4
.L_9:
        /*0018*/ 	.byte	0x04, 0x17
        /*001a*/ 	.short	(.L_11 - .L_10)
.L_10:
        /*001c*/ 	.word	0x00000000
        /*0020*/ 	.short	0x0002
        /*0022*/ 	.short	0x0010
        /*0024*/ 	.byte	0x00, 0xf5, 0x21, 0x00


	//----- nvinfo : EIATTR_KPARAM_INFO
	.align		4
.L_11:
        /*0028*/ 	.byte	0x04, 0x17
        /*002a*/ 	.short	(.L_13 - .L_12)
.L_12:
        /*002c*/ 	.word	0x00000000
        /*0030*/ 	.short	0x0001
        /*0032*/ 	.short	0x0008
        /*0034*/ 	.byte	0x00, 0xf5, 0x21, 0x00


	//----- nvinfo : EIATTR_KPARAM_INFO
	.align		4
.L_13:
        /*0038*/ 	.byte	0x04, 0x17
        /*003a*/ 	.short	(.L_15 - .L_14)
.L_14:
        /*003c*/ 	.word	0x00000000
        /*0040*/ 	.short	0x0000
        /*0042*/ 	.short	0x0000
        /*0044*/ 	.byte	0x00, 0xf5, 0x21, 0x00


	//----- nvinfo : EIATTR_SPARSE_MMA_MASK
	.align		4
.L_15:
        /*0048*/ 	.byte	0x03, 0x50
        /*004a*/ 	.short	0x0000


	//----- nvinfo : EIATTR_MAXREG_COUNT
	.align		4
        /*004c*/ 	.byte	0x03, 0x1b
        /*004e*/ 	.short	0x00ff


	//----- nvinfo : EIATTR_NUM_BARRIERS
	.align		4
        /*0050*/ 	.byte	0x02, 0x4c
        /*0052*/ 	.byte	0x01
	.zero		1


	//----- nvinfo : EIATTR_MERCURY_ISA_VERSION
	.align		4
        /*0054*/ 	.byte	0x03, 0x5f
        /*0056*/ 	.short	0x0101


	//----- nvinfo : EIATTR_VRC_CTA_INIT_COUNT
	.align		4
        /*0058*/ 	.byte	0x02, 0x4a
	.zero		1
	.zero		1


	//----- nvinfo : EIATTR_EXIT_INSTR_OFFSETS
	.align		4
        /*005c*/ 	.byte	0x04, 0x1c
        /*005e*/ 	.short	(.L_17 - .L_16)


	//   ....[0]....
.L_16:
        /*0060*/ 	.word	0x00001b70


	//----- nvinfo : EIATTR_CBANK_PARAM_SIZE
	.align		4
.L_17:
        /*0064*/ 	.byte	0x03, 0x19
        /*0066*/ 	.short	0x001c


	//----- nvinfo : EIATTR_PARAM_CBANK
	.align		4
        /*0068*/ 	.byte	0x04, 0x0a
        /*006a*/ 	.short	(.L_19 - .L_18)
	.align		4
.L_18:
        /*006c*/ 	.word	index@(.nv.constant0._Z15matrixMulKernelPdS_S_i)
        /*0070*/ 	.short	0x0380
        /*0072*/ 	.short	0x001c


	//----- nvinfo : EIATTR_SW_WAR
	.align		4
.L_19:
        /*0074*/ 	.byte	0x04, 0x36
        /*0076*/ 	.short	(.L_21 - .L_20)
.L_20:
        /*0078*/ 	.word	0x00000008
.L_21:


//--------------------- .nv.callgraph             --------------------------
	.section	.nv.callgraph,"",@"SHT_CUDA_CALLGRAPH"
	.align	4
	.sectionentsize	8
	.align		4
        /*0000*/ 	.word	0x00000000
	.align		4
        /*0004*/ 	.word	0xffffffff
	.align		4
        /*0008*/ 	.word	0x00000000
	.align		4
        /*000c*/ 	.word	0xfffffffe
	.align		4
        /*0010*/ 	.word	0x00000000
	.align		4
        /*0014*/ 	.word	0xfffffffd
	.align		4
        /*0018*/ 	.word	0x00000000
	.align		4
        /*001c*/ 	.word	0xfffffffc


//--------------------- .text._Z15matrixMulKernelPdS_S_i --------------------------
	.section	.text._Z15matrixMulKernelPdS_S_i,"ax",@progbits
	.align	128
        .global         _Z15matrixMulKernelPdS_S_i
        .type           _Z15matrixMulKernelPdS_S_i,@function
        .size           _Z15matrixMulKernelPdS_S_i,(.L_x_5 - _Z15matrixMulKernelPdS_S_i)
        .other          _Z15matrixMulKernelPdS_S_i,@"STO_CUDA_ENTRY STV_DEFAULT"
_Z15matrixMulKernelPdS_S_i:
.text._Z15matrixMulKernelPdS_S_i:
[----:B------:R-:W-:Y:S08]  /*0000*/  LDC R1, c[0x0][0x37c] ;  /* 0x0000df00ff017b82 */ /* 0x000ff00000000800 */
[----:B------:R-:W0:Y:S01]  /*0010*/  LDC R3, c[0x0][0x398] ;  /* 0x0000e600ff037b82 */ /* 0x000e220000000800 */
[----:B------:R-:W1:Y:S01]  /*0020*/  S2R R5, SR_CTAID.Y ;  /* 0x0000000000057919 */ /* 0x000e620000002600 */
[----:B------:R-:W2:Y:S01]  /*0030*/  LDCU.64 UR8, c[0x0][0x358] ;  /* 0x00006b00ff0877ac */ /* 0x000ea20008000a00 */
[----:B------:R-:W-:Y:S01]  /*0040*/  CS2R R32, SRZ ;  /* 0x0000000000207805 */ /* 0x000fe2000001ff00 */
[----:B------:R-:W1:Y:S01]  /*0050*/  S2R R0, SR_TID.Y ;  /* 0x0000000000007919 */ /* 0x000e620000002200 */
[----:B------:R-:W3:Y:S01]  /*0060*/  S2R R2, SR_CTAID.X ;  /* 0x0000000000027919 */ /* 0x000ee20000002500 */
[----:B------:R-:W4:Y:S01]  /*0070*/  S2R R4, SR_TID.X ;  /* 0x0000000000047919 */ /* 0x000f220000002100 */
[----:B0-----:R-:W-:-:S02]  /*0080*/  ISETP.GE.AND P0, PT, R3, 0x10, PT ;  /* 0x000000100300780c */ /* 0x001fc40003f06270 */
[----:B------:R-:W-:-:S04]  /*0090*/  SHF.R.S32.HI R6, RZ, 0x1f, R3 ;  /* 0x0000001fff067819 */ /* 0x000fc80000011403 */
[----:B------:R-:W-:Y:S02]  /*00a0*/  LEA.HI R6, R6, R3, RZ, 0x4 ;  /* 0x0000000306067211 */ /* 0x000fe400078f20ff */
[----:B-1----:R-:W-:-:S05]  /*00b0*/  LEA R20, R5, R0, 0x4 ;  /* 0x0000000005147211 */ /* 0x002fca00078e20ff */
[----:B--234-:R-:W-:Y:S05]  /*00c0*/  @!P0 BRA `(.L_x_0) ;  /* 0x0000001800948947 */ /* 0x01cfea0003800000 */
[----:B------:R-:W-:Y:S01]  /*00d0*/  SHF.R.S32.HI R25, RZ, 0x4, R6 ;  /* 0x00000004ff197819 */ /* 0x000fe20000011406 */
[----:B------:R-:W-:Y:S01]  /*00e0*/  IMAD R6, R20, R3, R4 ;  /* 0x0000000314067224 */ /* 0x000fe200078e0204 */
[----:B------:R-:W-:-:S03]  /*00f0*/  CS2R R32, SRZ ;  /* 0x0000000000207805 */ /* 0x000fc6000001ff00 */
[----:B------:R-:W-:-:S05]  /*0100*/  VIADD R5, R25, 0xffffffff ;  /* 0xffffffff19057836 */ /* 0x000fca0000000000 */
[----:B------:R-:W-:Y:S01]  /*0110*/  ISETP.GE.U32.AND P0, PT, R5, 0x3, PT ;  /* 0x000000030500780c */ /* 0x000fe20003f06070 */
[----:B------:R-:W-:-:S12]  /*0120*/  HFMA2 R5, -RZ, RZ, 0, 0 ;  /* 0x00000000ff057431 */ /* 0x000fd800000001ff */
[----:B------:R-:W-:Y:S05]  /*0130*/  @!P0 BRA `(.L_x_1) ;  /* 0x0000000c00948947 */ /* 0x000fea0003800000 */
[----:B------:R-:W0:Y:S01]  /*0140*/  S2UR UR6, SR_CgaCtaId ;  /* 0x00000000000679c3 */ /* 0x000e220000008800 */
[----:B------:R-:W-:Y:S01]  /*0150*/  UMOV UR4, 0x400 ;  /* 0x0000040000047882 */ /* 0x000fe20000000000 */
[C---:B------:R-:W-:Y:S01]  /*0160*/  IADD3 R8, PT, PT, R0.reuse, 0x20, RZ ;  /* 0x0000002000087810 */ /* 0x040fe20007ffe0ff */
[----:B------:R-:W-:Y:S01]  /*0170*/  UIADD3 UR5, UPT, UPT, UR4, 0x800, URZ ;  /* 0x0000080004057890 */ /* 0x000fe2000fffe0ff */
[C---:B------:R-:W-:Y:S01]  /*0180*/  VIADD R7, R0.reuse, 0x30 ;  /* 0x0000003000077836 */ /* 0x040fe20000000000 */
[----:B------:R-:W-:Y:S01]  /*0190*/  LOP3.LUT R5, R25, 0x7fffffc, RZ, 0xc0, !PT ;  /* 0x07fffffc19057812 */ /* 0x000fe200078ec0ff */
[----:B------:R-:W-:Y:S01]  /*01a0*/  VIADD R10, R0, 0x10 ;  /* 0x00000010000a7836 */ /* 0x000fe20000000000 */
[----:B------:R-:W-:Y:S01]  /*01b0*/  IADD3 R21, PT, PT, R6, 0x20, RZ ;  /* 0x0000002006157810 */ /* 0x000fe20007ffe0ff */
[-CC-:B------:R-:W-:Y:S01]  /*01c0*/  IMAD R7, R7, R3.reuse, R4.reuse ;  /* 0x0000000307077224 */ /* 0x180fe200078e0204 */
[----:B------:R-:W-:Y:S01]  /*01d0*/  CS2R R32, SRZ ;  /* 0x0000000000207805 */ /* 0x000fe2000001ff00 */
[-CC-:B------:R-:W-:Y:S01]  /*01e0*/  IMAD R9, R8, R3.reuse, R4.reuse ;  /* 0x0000000308097224 */ /* 0x180fe200078e0204 */
[----:B------:R-:W-:Y:S01]  /*01f0*/  IADD3 R23, PT, PT, -R5, RZ, RZ ;  /* 0x000000ff05177210 */ /* 0x000fe20007ffe1ff */
[----:B------:R-:W-:-:S02]  /*0200*/  IMAD R13, R0, R3, R4 ;  /* 0x00000003000d7224 */ /* 0x000fc400078e0204 */
[----:B------:R-:W-:Y:S01]  /*0210*/  IMAD R11, R10, R3, R4 ;  /* 0x000000030a0b7224 */ /* 0x000fe200078e0204 */
[C---:B------:R-:W-:Y:S01]  /*0220*/  LEA R24, R2.reuse, R9, 0x4 ;  /* 0x0000000902187211 */ /* 0x040fe200078e20ff */
[C---:B------:R-:W-:Y:S02]  /*0230*/  IMAD R26, R2.reuse, 0x10, R7 ;  /* 0x00000010021a7824 */ /* 0x040fe400078e0207 */
[C---:B------:R-:W-:Y:S02]  /*0240*/  IMAD R18, R2.reuse, 0x10, R13 ;  /* 0x0000001002127824 */ /* 0x040fe400078e020d */
[----:B------:R-:W-:Y:S01]  /*0250*/  IMAD R22, R2, 0x10, R11 ;  /* 0x0000001002167824 */ /* 0x000fe200078e020b */
[----:B0-----:R-:W-:Y:S02]  /*0260*/  ULEA UR5, UR6, UR5, 0x18 ;  /* 0x0000000506057291 */ /* 0x001fe4000f8ec0ff */
[----:B------:R-:W-:-:S04]  /*0270*/  ULEA UR4, UR6, UR4, 0x18 ;  /* 0x0000000406047291 */ /* 0x000fc8000f8ec0ff */
[----:B------:R-:W-:Y:S02]  /*0280*/  LEA R17, R4, UR5, 0x3 ;  /* 0x0000000504117c11 */ /* 0x000fe4000f8e18ff */
[----:B------:R-:W-:-:S03]  /*0290*/  LEA R19, R0, UR4, 0x7 ;  /* 0x0000000400137c11 */ /* 0x000fc6000f8e38ff */
[----:B------:R-:W-:Y:S01]  /*02a0*/  IMAD R7, R0, 0x80, R17 ;  /* 0x0000008000077824 */ /* 0x000fe200078e0211 */
[----:B------:R-:W-:-:S07]  /*02b0*/  LEA R16, R4, R19, 0x3 ;  /* 0x0000001304107211 */ /* 0x000fce00078e18ff */
.L_x_2:
[----:B------:R-:W0:Y:S01]  /*02c0*/  LDC.64 R30, c[0x0][0x380] ;  /* 0x0000e000ff1e7b82 */ /* 0x000e220000000a00 */
[----:B------:R-:W-:-:S07]  /*02d0*/  IADD3 R11, PT, PT, R21, -0x20, RZ ;  /* 0xffffffe0150b7810 */ /* 0x000fce0007ffe0ff */
[----:B------:R-:W1:Y:S01]  /*02e0*/  LDC.64 R28, c[0x0][0x388] ;  /* 0x0000e200ff1c7b82 */ /* 0x000e620000000a00 */
[----:B0-----:R-:W-:-:S06]  /*02f0*/  IMAD.WIDE.U32 R10, R11, 0x8, R30 ;  /* 0x000000080b0a7825 */ /* 0x001fcc00078e001e */
[----:B------:R-:W2:Y:S01]  /*0300*/  LDG.E.64 R10, desc[UR8][R10.64] ;  /* 0x000000080a0a7981 */ /* 0x000ea2000c1e1b00 */
[----:B-1----:R-:W-:-:S06]  /*0310*/  IMAD.WIDE.U32 R36, R18, 0x8, R28 ;  /* 0x0000000812247825 */ /* 0x002fcc00078e001c */
[----:B------:R-:W3:Y:S04]  /*0320*/  LDG.E.64 R36, desc[UR8][R36.64] ;  /* 0x0000000824247981 */ /* 0x000ee8000c1e1b00 */
[----:B--2---:R-:W-:Y:S04]  /*0330*/  STS.64 [R16], R10 ;  /* 0x0000000a10007388 */ /* 0x004fe80000000a00 */
[----:B---3--:R-:W-:Y:S01]  /*0340*/  STS.64 [R7], R36 ;  /* 0x0000002407007388 */ /* 0x008fe20000000a00 */
[----:B------:R-:W-:Y:S06]  /*0350*/  BAR.SYNC.DEFER_BLOCKING 0x0 ;  /* 0x0000000000007b1d */ /* 0x000fec0000010000 */
[----:B------:R-:W-:Y:S04]  /*0360*/  LDS.64 R8, [R17] ;  /* 0x0000000011087984 */ /* 0x000fe80000000a00 */
[----:B------:R-:W0:Y:S04]  /*0370*/  LDS.128 R12, [R19] ;  /* 0x00000000130c7984 */ /* 0x000e280000000c00 */
[----:B------:R-:W1:Y:S01]  /*0380*/  LDS.64 R34, [R17+0x80] ;  /* 0x0000800011227984 */ /* 0x000e620000000a00 */
[----:B0-----:R-:W-:-:S03]  /*0390*/  DFMA R32, R12, R8, R32 ;  /* 0x000000080c20722b */ /* 0x001fc60000000020 */
[----:B------:R-:W-:Y:S04]  /*03a0*/  LDS.64 R12, [R17+0x100] ;  /* 0x00010000110c7984 */ /* 0x000fe80000000a00 */
[----:B------:R-:W0:Y:S01]  /*03b0*/  LDS.128 R8, [R19+0x10] ;  /* 0x0000100013087984 */ /* 0x000e220000000c00 */
[----:B-1----:R-:W-:-:S03]  /*03c0*/  DFMA R34, R34, R14, R32 ;  /* 0x0000000e2222722b */ /* 0x002fc60000000020 */
[----:B------:R-:W1:Y:S05]  /*03d0*/  LDS.64 R32, [R17+0x180] ;  /* 0x0001800011207984 */ /* 0x000e6a0000000a00 */
[----:B0-----:R-:W-:Y:S01]  /*03e0*/  DFMA R34, R8, R12, R34 ;  /* 0x0000000c0822722b */ /* 0x001fe20000000022 */
[----:B------:R-:W-:Y:S04]  /*03f0*/  LDS.64 R8, [R17+0x200] ;  /* 0x0002000011087984 */ /* 0x000fe80000000a00 */
[----:B------:R-:W0:Y:S03]  /*0400*/  LDS.128 R12, [R19+0x20] ;  /* 0x00002000130c7984 */ /* 0x000e260000000c00 */
[----:B-1----:R-:W-:Y:S01]  /*0410*/  DFMA R10, R32, R10, R34 ;  /* 0x0000000a200a722b */ /* 0x002fe20000000022 */
[----:B------:R-:W1:Y:S04]  /*0420*/  LDS.64 R32, [R17+0x280] ;  /* 0x0002800011207984 */ /* 0x000e680000000a00 */
[----:B------:R-:W-:Y:S03]  /*0430*/  LDS.64 R34, [R17+0x300] ;  /* 0x0003000011227984 */ /* 0x000fe60000000a00 */
[----:B0-----:R-:W-:-:S02]  /*0440*/  DFMA R12, R12, R8, R10 ;  /* 0x000000080c0c722b */ /* 0x001fc4000000000a */
[----:B------:R-:W0:Y:S06]  /*0450*/  LDS.128 R8, [R19+0x30] ;  /* 0x0000300013087984 */ /* 0x000e2c0000000c00 */
[----:B-1----:R-:W-:Y:S01]  /*0460*/  DFMA R12, R32, R14, R12 ;  /* 0x0000000e200c722b */ /* 0x002fe2000000000c */
[----:B------:R-:W1:Y:S07]  /*0470*/  LDS.64 R32, [R17+0x380] ;  /* 0x0003800011207984 */ /* 0x000e6e0000000a00 */
        /* <DEDUP_REMOVED lines=15> */
[----:B------:R-:W-:Y:S01]  /*0570*/  LDS.64 R34, [R17+0x700] ;  /* 0x0007000011227984 */ /* 0x000fe20000000a00 */
[----:B------:R-:W-:-:S02]  /*0580*/  IMAD.WIDE.U32 R36, R22, 0x8, R28 ;  /* 0x0000000816247825 */ /* 0x000fc400078e001c */
[----:B0-----:R-:W-:Y:S02]  /*0590*/  DFMA R12, R12, R8, R10 ;  /* 0x000000080c0c722b */ /* 0x001fe4000000000a */
[----:B------:R-:W0:Y:S06]  /*05a0*/  LDS.128 R8, [R19+0x70] ;  /* 0x0000700013087984 */ /* 0x000e2c0000000c00 */
[----:B-1----:R-:W-:Y:S01]  /*05b0*/  DFMA R12, R32, R14, R12 ;  /* 0x0000000e200c722b */ /* 0x002fe2000000000c */
[----:B------:R-:W1:Y:S01]  /*05c0*/  LDS.64 R32, [R17+0x780] ;  /* 0x0007800011207984 */ /* 0x000e620000000a00 */
[----:B------:R-:W-:Y:S01]  /*05d0*/  BAR.SYNC.DEFER_BLOCKING 0x0 ;  /* 0x0000000000007b1d */ /* 0x000fe20000010000 */
[----:B------:R-:W-:-:S04]  /*05e0*/  VIADD R15, R21, 0xfffffff0 ;  /* 0xfffffff0150f7836 */ /* 0x000fc80000000000 */
[----:B------:R-:W-:-:S06]  /*05f0*/  IMAD.WIDE.U32 R14, R15, 0x8, R30 ;  /* 0x000000080f0e7825 */ /* 0x000fcc00078e001e */
[----:B------:R-:W2:Y:S04]  /*0600*/  LDG.E.64 R14, desc[UR8][R14.64] ;  /* 0x000000080e0e7981 */ /* 0x000ea8000c1e1b00 */
[----:B------:R-:W3:Y:S01]  /*0610*/  LDG.E.64 R36, desc[UR8][R36.64] ;  /* 0x0000000824247981 */ /* 0x000ee2000c1e1b00 */
[----:B0-----:R-:W-:-:S08]  /*0620*/  DFMA R34, R8, R34, R12 ;  /* 0x000000220822722b */ /* 0x001fd0000000000c */
[----:B-1----:R-:W-:Y:S01]  /*0630*/  DFMA R10, R32, R10, R34 ;  /* 0x0000000a200a722b */ /* 0x002fe20000000022 */
[----:B--2---:R-:W-:Y:S04]  /*0640*/  STS.64 [R16], R14 ;  /* 0x0000000e10007388 */ /* 0x004fe80000000a00 */
[----:B---3--:R-:W-:Y:S01]  /*0650*/  STS.64 [R7], R36 ;  /* 0x0000002407007388 */ /* 0x008fe20000000a00 */
[----:B------:R-:W-:Y:S06]  /*0660*/  BAR.SYNC.DEFER_BLOCKING 0x0 ;  /* 0x0000000000007b1d */ /* 0x000fec0000010000 */
[----:B------:R-:W-:Y:S04]  /*0670*/  LDS.64 R8, [R17] ;  /* 0x0000000011087984 */ /* 0x000fe80000000a00 */
[----:B------:R-:W0:Y:S04]  /*0680*/  LDS.128 R12, [R19] ;  /* 0x00000000130c7984 */ /* 0x000e280000000c00 */
[----:B------:R-:W1:Y:S04]  /*0690*/  LDS.64 R32, [R17+0x80] ;  /* 0x0000800011207984 */ /* 0x000e680000000a00 */
[----:B------:R-:W-:Y:S01]  /*06a0*/  LDS.64 R34, [R17+0x100] ;  /* 0x0001000011227984 */ /* 0x000fe20000000a00 */
[----:B0-----:R-:W-:-:S03]  /*06b0*/  DFMA R12, R12, R8, R10 ;  /* 0x000000080c0c722b */ /* 0x001fc6000000000a */
[----:B------:R-:W0:Y:S05]  /*06c0*/  LDS.128 R8, [R19+0x10] ;  /* 0x0000100013087984 */ /* 0x000e2a0000000c00 */
        /* <DEDUP_REMOVED lines=73> */
[----:B-1----:R-:W-:-:S02]  /*0b60*/  DFMA R10, R32, R10, R34 ;  /* 0x0000000a200a722b */ /* 0x002fc40000000022 */
[----:B------:R-:W1:Y:S01]  /*0b70*/  LDS.64 R34, [R17+0x680] ;  /* 0x0006800011227984 */ /* 0x000e620000000a00 */
[----:B------:R-:W-:-:S03]  /*0b80*/  IADD3 R37, PT, PT, R21, 0x10, RZ ;  /* 0x0000001015257810 */ /* 0x000fc60007ffe0ff */
[----:B------:R-:W-:Y:S02]  /*0b90*/  LDS.64 R32, [R17+0x780] ;  /* 0x0007800011207984 */ /* 0x000fe40000000a00 */
[----:B------:R-:W-:Y:S02]  /*0ba0*/  IMAD.WIDE.U32 R36, R37, 0x8, R30 ;  /* 0x0000000825247825 */ /* 0x000fe400078e001e */
[----:B------:R-:W-:Y:S01]  /*0bb0*/  LDS.64 R30, [R17+0x700] ;  /* 0x00070000111e7984 */ /* 0x000fe20000000a00 */
[----:B0-----:R-:W-:-:S08]  /*0bc0*/  DFMA R8, R12, R8, R10 ;  /* 0x000000080c08722b */ /* 0x001fd0000000000a */
[----:B-1----:R-:W-:Y:S02]  /*0bd0*/  DFMA R34, R34, R14, R8 ;  /* 0x0000000e2222722b */ /* 0x002fe40000000008 */
[----:B------:R-:W0:Y:S01]  /*0be0*/  LDS.128 R8, [R19+0x70] ;  /* 0x0000700013087984 */ /* 0x000e220000000c00 */
[----:B------:R-:W-:Y:S01]  /*0bf0*/  BAR.SYNC.DEFER_BLOCKING 0x0 ;  /* 0x0000000000007b1d */ /* 0x000fe20000010000 */
[----:B------:R-:W-:-:S05]  /*0c00*/  IMAD.WIDE.U32 R28, R26, 0x8, R28 ;  /* 0x000000081a1c7825 */ /* 0x000fca00078e001c */
[----:B------:R-:W2:Y:S04]  /*0c10*/  LDG.E.64 R36, desc[UR8][R36.64] ;  /* 0x0000000824247981 */ /* 0x000ea8000c1e1b00 */
[----:B------:R-:W3:Y:S01]  /*0c20*/  LDG.E.64 R12, desc[UR8][R28.64] ;  /* 0x000000081c0c7981 */ /* 0x000ee2000c1e1b00 */
[----:B0-----:R-:W-:-:S08]  /*0c30*/  DFMA R34, R8, R30, R34 ;  /* 0x0000001e0822722b */ /* 0x001fd00000000022 */
[----:B------:R-:W-:Y:S01]  /*0c40*/  DFMA R34, R32, R10, R34 ;  /* 0x0000000a2022722b */ /* 0x000fe20000000022 */
[----:B------:R-:W-:-:S05]  /*0c50*/  VIADD R23, R23, 0x4 ;  /* 0x0000000417177836 */ /* 0x000fca0000000000 */
[----:B------:R-:W-:Y:S01]  /*0c60*/  ISETP.NE.AND P0, PT, R23, RZ, PT ;  /* 0x000000ff1700720c */ /* 0x000fe20003f05270 */
[----:B------:R-:W-:Y:S01]  /*0c70*/  IMAD R26, R3, 0x40, R26 ;  /* 0x00000040031a7824 */ /* 0x000fe200078e021a */
[----:B--2---:R-:W-:Y:S04]  /*0c80*/  STS.64 [R16], R36 ;  /* 0x0000002410007388 */ /* 0x004fe80000000a00 */
[----:B---3--:R-:W-:Y:S01]  /*0c90*/  STS.64 [R7], R12 ;  /* 0x0000000c07007388 */ /* 0x008fe20000000a00 */
[----:B------:R-:W-:Y:S06]  /*0ca0*/  BAR.SYNC.DEFER_BLOCKING 0x0 ;  /* 0x0000000000007b1d */ /* 0x000fec0000010000 */
[----:B------:R-:W-:Y:S04]  /*0cb0*/  LDS.64 R28, [R17] ;  /* 0x00000000111c7984 */ /* 0x000fe80000000a00 */
[----:B------:R-:W0:Y:S04]  /*0cc0*/  LDS.128 R12, [R19] ;  /* 0x00000000130c7984 */ /* 0x000e280000000c00 */
[----:B------:R-:W1:Y:S04]  /*0cd0*/  LDS.64 R30, [R17+0x80] ;  /* 0x00008000111e7984 */ /* 0x000e680000000a00 */
[----:B------:R-:W-:Y:S04]  /*0ce0*/  LDS.64 R32, [R17+0x100] ;  /* 0x0001000011207984 */ /* 0x000fe80000000a00 */
[----:B------:R-:W2:Y:S01]  /*0cf0*/  LDS.128 R8, [R19+0x10] ;  /* 0x0000100013087984 */ /* 0x000ea20000000c00 */
[----:B0-----:R-:W-:-:S03]  /*0d00*/  DFMA R34, R12, R28, R34 ;  /* 0x0000001c0c22722b */ /* 0x001fc60000000022 */
[----:B------:R-:W0:Y:S05]  /*0d10*/  LDS.64 R28, [R17+0x180] ;  /* 0x00018000111c7984 */ /* 0x000e2a0000000a00 */
[----:B-1----:R-:W-:Y:S01]  /*0d20*/  DFMA R34, R30, R14, R34 ;  /* 0x0000000e1e22722b */ /* 0x002fe20000000022 */
[----:B------:R-:W-:Y:S04]  /*0d30*/  LDS.64 R30, [R17+0x200] ;  /* 0x00020000111e7984 */ /* 0x000fe80000000a00 */
[----:B------:R-:W1:Y:S03]  /*0d40*/  LDS.128 R12, [R19+0x20] ;  /* 0x00002000130c7984 */ /* 0x000e660000000c00 */
[----:B--2---:R-:W-:Y:S01]  /*0d50*/  DFMA R34, R8, R32, R34 ;  /* 0x000000200822722b */ /* 0x004fe20000000022 */
[----:B------:R-:W2:Y:S07]  /*0d60*/  LDS.64 R32, [R17+0x280] ;  /* 0x0002800011207984 */ /* 0x000eae0000000a00 */
[----:B0-----:R-:W-:Y:S01]  /*0d70*/  DFMA R34, R28, R10, R34 ;  /* 0x0000000a1c22722b */ /* 0x001fe20000000022 */
[----:B------:R-:W-:Y:S04]  /*0d80*/  LDS.64 R28, [R17+0x300] ;  /* 0x00030000111c7984 */ /* 0x000fe80000000a00 */
[----:B------:R-:W0:Y:S03]  /*0d90*/  LDS.128 R8, [R19+0x30] ;  /* 0x0000300013087984 */ /* 0x000e260000000c00 */
[----:B-1----:R-:W-:Y:S01]  /*0da0*/  DFMA R34, R12, R30, R34 ;  /* 0x0000001e0c22722b */ /* 0x002fe20000000022 */
[----:B------:R-:W1:Y:S07]  /*0db0*/  LDS.64 R30, [R17+0x380] ;  /* 0x00038000111e7984 */ /* 0x000e6e0000000a00 */
[----:B--2---:R-:W-:Y:S01]  /*0dc0*/  DFMA R34, R32, R14, R34 ;  /* 0x0000000e2022722b */ /* 0x004fe20000000022 */
[----:B------:R-:W-:Y:S04]  /*0dd0*/  LDS.64 R32, [R17+0x400] ;  /* 0x0004000011207984 */ /* 0x000fe80000000a00 */
[----:B------:R-:W2:Y:S03]  /*0de0*/  LDS.128 R12, [R19+0x40] ;  /* 0x00004000130c7984 */ /* 0x000ea60000000c00 */
[----:B0-----:R-:W-:Y:S01]  /*0df0*/  DFMA R34, R8, R28, R34 ;  /* 0x0000001c0822722b */ /* 0x001fe20000000022 */
[----:B------:R-:W0:Y:S07]  /*0e00*/  LDS.64 R28, [R17+0x480] ;  /* 0x00048000111c7984 */ /* 0x000e2e0000000a00 */
        /* <DEDUP_REMOVED lines=16> */
[----:B------:R-:W-:Y:S01]  /*0f10*/  IADD3 R21, PT, PT, R21, 0x40, RZ ;  /* 0x0000004015157810 */ /* 0x000fe20007ffe0ff */
[----:B------:R-:W-:-:S06]  /*0f20*/  IMAD R22, R3, 0x40, R22 ;  /* 0x0000004003167824 */ /* 0x000fcc00078e0216 */
[----:B--2---:R-:W-:Y:S01]  /*0f30*/  DFMA R32, R8, R32, R14 ;  /* 0x000000200820722b */ /* 0x004fe2000000000e */
[C---:B------:R-:W-:Y:S02]  /*0f40*/  LEA R24, R3.reuse, R24, 0x6 ;  /* 0x0000001803187211 */ /* 0x040fe400078e30ff */
[----:B------:R-:W-:-:S05]  /*0f50*/  LEA R18, R3, R18, 0x6 ;  /* 0x0000001203127211 */ /* 0x000fca00078e30ff */
[----:B0-----:R-:W-:Y:S01]  /*0f60*/  DFMA R32, R12, R10, R32 ;  /* 0x0000000a0c20722b */ /* 0x001fe20000000020 */
[----:B------:R-:W-:Y:S06]  /*0f70*/  BAR.SYNC.DEFER_BLOCKING 0x0 ;  /* 0x0000000000007b1d */ /* 0x000fec0000010000 */
[----:B------:R-:W-:Y:S05]  /*0f80*/  @P0 BRA `(.L_x_2) ;  /* 0xfffffff000cc0947 */ /* 0x000fea000383ffff */
.L_x_1:
[----:B------:R-:W-:-:S13]  /*0f90*/  LOP3.LUT P0, R7, R25, 0x3, RZ, 0xc0, !PT ;  /* 0x0000000319077812 */ /* 0x000fda000780c0ff */
[----:B------:R-:W-:Y:S05]  /*0fa0*/  @!P0 BRA `(.L_x_0) ;  /* 0x0000000800dc8947 */ /* 0x000fea0003800000 */
[----:B------:R-:W-:Y:S02]  /*0fb0*/  ISETP.NE.AND P0, PT, R7, 0x1, PT ;  /* 0x000000010700780c */ /* 0x000fe40003f05270 */
[----:B------:R-:W-:-:S04]  /*0fc0*/  LOP3.LUT R25, R25, 0x1, RZ, 0xc0, !PT ;  /* 0x0000000119197812 */ /* 0x000fc800078ec0ff */
[----:B------:R-:W-:-:S07]  /*0fd0*/  ISETP.NE.U32.AND P1, PT, R25, 0x1, PT ;  /* 0x000000011900780c */ /* 0x000fce0003f25070 */
[----:B------:R-:W-:Y:S06]  /*0fe0*/  @!P0 BRA `(.L_x_3) ;  /* 0x0000000400cc8947 */ /* 0x000fec0003800000 */
[----:B------:R-:W0:Y:S01]  /*0ff0*/  LDC.64 R30, c[0x0][0x380] ;  /* 0x0000e000ff1e7b82 */ /* 0x000e220000000a00 */
[----:B------:R-:W-:Y:S01]  /*1000*/  LEA R24, R2, R4, 0x4 ;  /* 0x0000000402187211 */ /* 0x000fe200078e20ff */
[C---:B------:R-:W-:Y:S02]  /*1010*/  IMAD R25, R5.reuse, 0x10, R0 ;  /* 0x0000001005197824 */ /* 0x040fe400078e0200 */
[----:B------:R-:W-:Y:S02]  /*1020*/  IMAD R26, R5, 0x10, R6 ;  /* 0x00000010051a7824 */ /* 0x000fe400078e0206 */
[----:B------:R-:W-:Y:S02]  /*1030*/  IMAD R37, R25, R3, R24 ;  /* 0x0000000319257224 */ /* 0x000fe400078e0218 */
[----:B------:R-:W1:Y:S01]  /*1040*/  LDC.64 R28, c[0x0][0x388] ;  /* 0x0000e200ff1c7b82 */ /* 0x000e620000000a00 */
[----:B0-----:R-:W-:-:S06]  /*1050*/  IMAD.WIDE.U32 R8, R26, 0x8, R30 ;  /* 0x000000081a087825 */ /* 0x001fcc00078e001e */
[----:B------:R-:W2:Y:S01]  /*1060*/  LDG.E.64 R8, desc[UR8][R8.64] ;  /* 0x0000000808087981 */ /* 0x000ea2000c1e1b00 */
[----:B-1----:R-:W-:-:S06]  /*1070*/  IMAD.WIDE.U32 R36, R37, 0x8, R28 ;  /* 0x0000000825247825 */ /* 0x002fcc00078e001c */
[----:B------:R-:W3:Y:S01]  /*1080*/  LDG.E.64 R36, desc[UR8][R36.64] ;  /* 0x0000000824247981 */ /* 0x000ee2000c1e1b00 */
[----:B------:R-:W0:Y:S01]  /*1090*/  S2UR UR5, SR_CgaCtaId ;  /* 0x00000000000579c3 */ /* 0x000e220000008800 */
[----:B------:R-:W-:Y:S02]  /*10a0*/  UMOV UR4, 0x400 ;  /* 0x0000040000047882 */ /* 0x000fe40000000000 */
[----:B------:R-:W-:Y:S02]  /*10b0*/  UIADD3 UR6, UPT, UPT, UR4, 0x800, URZ ;  /* 0x0000080004067890 */ /* 0x000fe4000fffe0ff */
[----:B0-----:R-:W-:Y:S02]  /*10c0*/  ULEA UR4, UR5, UR4, 0x18 ;  /* 0x0000000405047291 */ /* 0x001fe4000f8ec0ff */
[----:B------:R-:W-:-:S04]  /*10d0*/  ULEA UR6, UR5, UR6, 0x18 ;  /* 0x0000000605067291 */ /* 0x000fc8000f8ec0ff */
[----:B------:R-:W-:Y:S02]  /*10e0*/  LEA R21, R0, UR4, 0x7 ;  /* 0x0000000400157c11 */ /* 0x000fe4000f8e38ff */
[C---:B------:R-:W-:Y:S02]  /*10f0*/  LEA R7, R4.reuse, UR6, 0x3 ;  /* 0x0000000604077c11 */ /* 0x040fe4000f8e18ff */
[----:B------:R-:W-:Y:S02]  /*1100*/  LEA R23, R4, R21, 0x3 ;  /* 0x0000001504177211 */ /* 0x000fe400078e18ff */
[----:B------:R-:W-:Y:S01]  /*1110*/  LEA R22, R0, R7, 0x7 ;  /* 0x0000000700167211 */ /* 0x000fe200078e38ff */
[----:B------:R-:W-:-:S04]  /*1120*/  VIADD R25, R25, 0x10 ;  /* 0x0000001019197836 */ /* 0x000fc80000000000 */
[----:B------:R-:W-:Y:S01]  /*1130*/  IMAD R25, R25, R3, R24 ;  /* 0x0000000319197224 */ /* 0x000fe200078e0218 */
        /* <DEDUP_REMOVED lines=9> */
[----:B------:R-:W0:Y:S04]  /*11d0*/  LDS.64 R18, [R7+0x180] ;  /* 0x0001800007127984 */ /* 0x000e280000000a00 */
[----:B------:R-:W-:Y:S01]  /*11e0*/  LDS.64 R32, [R7+0x200] ;  /* 0x0002000007207984 */ /* 0x000fe20000000a00 */
[----:B-1----:R-:W-:-:S03]  /*11f0*/  DFMA R34, R34, R14, R12 ;  /* 0x0000000e2222722b */ /* 0x002fc6000000000c */
[----:B------:R-:W1:Y:S05]  /*1200*/  LDS.128 R12, [R21+0x20] ;  /* 0x00002000150c7984 */ /* 0x000e6a0000000c00 */
        /* <DEDUP_REMOVED lines=21> */
[----:B------:R-:W-:-:S07]  /*1360*/  IADD3 R35, PT, PT, R26, 0x10, RZ ;  /* 0x000000101a237810 */ /* 0x000fce0007ffe0ff */
[----:B--2---:R-:W-:Y:S01]  /*1370*/  DFMA R8, R12, R10, R8 ;  /* 0x0000000a0c08722b */ /* 0x004fe20000000008 */
[----:B------:R-:W-:-:S04]  /*1380*/  IMAD.WIDE.U32 R34, R35, 0x8, R30 ;  /* 0x0000000823227825 */ /* 0x000fc800078e001e */
[----:B------:R-:W-:Y:S02]  /*1390*/  IMAD.WIDE.U32 R36, R25, 0x8, R28 ;  /* 0x0000000819247825 */ /* 0x000fe400078e001c */
[----:B------:R-:W-:Y:S04]  /*13a0*/  LDS.64 R24, [R7+0x700] ;  /* 0x0007000007187984 */ /* 0x000fe80000000a00 */
[----:B------:R-:W-:Y:S01]  /*13b0*/  LDS.64 R28, [R7+0x780] ;  /* 0x00078000071c7984 */ /* 0x000fe20000000a00 */
[----:B0-----:R-:W-:-:S03]  /*13c0*/  DFMA R30, R16, R14, R8 ;  /* 0x0000000e101e722b */ /* 0x001fc60000000008 */
[----:B------:R-:W0:Y:S04]  /*13d0*/  LDS.64 R16, [R7+0x680] ;  /* 0x0006800007107984 */ /* 0x000e280000000a00 */
[----:B------:R-:W1:Y:S01]  /*13e0*/  LDS.128 R12, [R21+0x70] ;  /* 0x00007000150c7984 */ /* 0x000e620000000c00 */
[----:B------:R-:W-:Y:S06]  /*13f0*/  BAR.SYNC.DEFER_BLOCKING 0x0 ;  /* 0x0000000000007b1d */ /* 0x000fec0000010000 */
[----:B------:R-:W2:Y:S04]  /*1400*/  LDG.E.64 R34, desc[UR8][R34.64] ;  /* 0x0000000822227981 */ /* 0x000ea8000c1e1b00 */
[----:B------:R-:W3:Y:S01]  /*1410*/  LDG.E.64 R36, desc[UR8][R36.64] ;  /* 0x0000000824247981 */ /* 0x000ee2000c1e1b00 */
[----:B------:R-:W-:-:S03]  /*1420*/  IADD3 R5, PT, PT, R5, 0x2, RZ ;  /* 0x0000000205057810 */ /* 0x000fc60007ffe0ff */
[----:B--2---:R0:W-:Y:S04]  /*1430*/  STS.64 [R23], R34 ;  /* 0x0000002217007388 */ /* 0x0041e80000000a00 */
[----:B---3--:R-:W-:Y:S01]  /*1440*/  STS.64 [R22], R36 ;  /* 0x0000002416007388 */ /* 0x008fe20000000a00 */
[----:B------:R-:W-:Y:S06]  /*1450*/  BAR.SYNC.DEFER_BLOCKING 0x0 ;  /* 0x0000000000007b1d */ /* 0x000fec0000010000 */
[----:B0-----:R-:W-:Y:S01]  /*1460*/  DFMA R34, R16, R18, R30 ;  /* 0x000000121022722b */ /* 0x001fe2000000001e */
[----:B------:R-:W-:Y:S04]  /*1470*/  LDS.64 R32, [R7] ;  /* 0x0000000007207984 */ /* 0x000fe80000000a00 */
[----:B------:R-:W0:Y:S04]  /*1480*/  LDS.128 R8, [R21] ;  /* 0x0000000015087984 */ /* 0x000e280000000c00 */
[----:B------:R-:W2:Y:S04]  /*1490*/  LDS.64 R26, [R7+0x80] ;  /* 0x00008000071a7984 */ /* 0x000ea80000000a00 */
[----:B------:R-:W-:Y:S04]  /*14a0*/  LDS.64 R30, [R7+0x100] ;  /* 0x00010000071e7984 */ /* 0x000fe80000000a00 */
[----:B------:R-:W3:Y:S01]  /*14b0*/  LDS.128 R16, [R21+0x10] ;  /* 0x0000100015107984 */ /* 0x000ee20000000c00 */
[----:B-1----:R-:W-:-:S03]  /*14c0*/  DFMA R12, R12, R24, R34 ;  /* 0x000000180c0c722b */ /* 0x002fc60000000022 */
[----:B------:R-:W1:Y:S04]  /*14d0*/  LDS.64 R24, [R7+0x180] ;  /* 0x0001800007187984 */ /* 0x000e680000000a00 */
[----:B------:R-:W-:Y:S01]  /*14e0*/  LDS.64 R22, [R7+0x280] ;  /* 0x0002800007167984 */ /* 0x000fe20000000a00 */
[----:B------:R-:W-:-:S03]  /*14f0*/  DFMA R34, R28, R14, R12 ;  /* 0x0000000e1c22722b */ /* 0x000fc6000000000c */
[----:B------:R-:W-:Y:S04]  /*1500*/  LDS.64 R28, [R7+0x200] ;  /* 0x00020000071c7984 */ /* 0x000fe80000000a00 */
[----:B------:R-:W4:Y:S01]  /*1510*/  LDS.128 R12, [R21+0x20] ;  /* 0x00002000150c7984 */ /* 0x000f220000000c00 */
[----:B0-----:R-:W-:-:S08]  /*1520*/  DFMA R32, R8, R32, R34 ;  /* 0x000000200820722b */ /* 0x001fd00000000022 */
[----:B--2---:R-:W-:Y:S01]  /*1530*/  DFMA R32, R26, R10, R32 ;  /* 0x0000000a1a20722b */ /* 0x004fe20000000020 */
[----:B------:R-:W-:Y:S04]  /*1540*/  LDS.64 R26, [R7+0x300] ;  /* 0x00030000071a7984 */ /* 0x000fe80000000a00 */
[----:B------:R-:W0:Y:S03]  /*1550*/  LDS.128 R8, [R21+0x30] ;  /* 0x0000300015087984 */ /* 0x000e260000000c00 */
[----:B---3--:R-:W-:Y:S01]  /*1560*/  DFMA R32, R16, R30, R32 ;  /* 0x0000001e1020722b */ /* 0x008fe20000000020 */
[----:B------:R-:W2:Y:S07]  /*1570*/  LDS.64 R30, [R7+0x380] ;  /* 0x00038000071e7984 */ /* 0x000eae0000000a00 */
[----:B-1----:R-:W-:Y:S01]  /*1580*/  DFMA R32, R24, R18, R32 ;  /* 0x000000121820722b */ /* 0x002fe20000000020 */
[----:B------:R-:W-:Y:S04]  /*1590*/  LDS.64 R24, [R7+0x400] ;  /* 0x0004000007187984 */ /* 0x000fe80000000a00 */
[----:B------:R-:W1:Y:S03]  /*15a0*/  LDS.128 R16, [R21+0x40] ;  /* 0x0000400015107984 */ /* 0x000e660000000c00 */
[----:B----4-:R-:W-:Y:S01]  /*15b0*/  DFMA R32, R12, R28, R32 ;  /* 0x0000001c0c20722b */ /* 0x010fe20000000020 */
[----:B------:R-:W3:Y:S07]  /*15c0*/  LDS.64 R28, [R7+0x480] ;  /* 0x00048000071c7984 */ /* 0x000eee0000000a00 */
[----:B------:R-:W-:Y:S01]  /*15d0*/  DFMA R32, R22, R14, R32 ;  /* 0x0000000e1620722b */ /* 0x000fe20000000020 */
[----:B------:R-:W-:Y:S04]  /*15e0*/  LDS.64 R22, [R7+0x500] ;  /* 0x0005000007167984 */ /* 0x000fe80000000a00 */
[----:B------:R-:W4:Y:S03]  /*15f0*/  LDS.128 R12, [R21+0x50] ;  /* 0x00005000150c7984 */ /* 0x000f260000000c00 */
[----:B0-----:R-:W-:Y:S01]  /*1600*/  DFMA R32, R8, R26, R32 ;  /* 0x0000001a0820722b */ /* 0x001fe20000000020 */
[----:B------:R-:W0:Y:S07]  /*1610*/  LDS.64 R26, [R7+0x580] ;  /* 0x00058000071a7984 */ /* 0x000e2e0000000a00 */
[----:B--2---:R-:W-:Y:S01]  /*1620*/  DFMA R32, R30, R10, R32 ;  /* 0x0000000a1e20722b */ /* 0x004fe20000000020 */
[----:B------:R-:W-:Y:S04]  /*1630*/  LDS.64 R30, [R7+0x600] ;  /* 0x00060000071e7984 */ /* 0x000fe80000000a00 */
[----:B------:R-:W2:Y:S03]  /*1640*/  LDS.128 R8, [R21+0x60] ;  /* 0x0000600015087984 */ /* 0x000ea60000000c00 */
[----:B-1----:R-:W-:Y:S01]  /*1650*/  DFMA R32, R16, R24, R32 ;  /* 0x000000181020722b */ /* 0x002fe20000000020 */
[----:B------:R-:W1:Y:S07]  /*1660*/  LDS.64 R24, [R7+0x680] ;  /* 0x0006800007187984 */ /* 0x000e6e0000000a00 */
[----:B---3--:R-:W-:Y:S01]  /*1670*/  DFMA R32, R28, R18, R32 ;  /* 0x000000121c20722b */ /* 0x008fe20000000020 */
[----:B------:R-:W-:Y:S04]  /*1680*/  LDS.64 R28, [R7+0x700] ;  /* 0x00070000071c7984 */ /* 0x000fe80000000a00 */
[----:B------:R-:W3:Y:S03]  /*1690*/  LDS.128 R16, [R21+0x70] ;  /* 0x0000700015107984 */ /* 0x000ee60000000c00 */
[----:B----4-:R-:W-:-:S02]  /*16a0*/  DFMA R12, R12, R22, R32 ;  /* 0x000000160c0c722b */ /* 0x010fc40000000020 */
[----:B------:R-:W4:Y:S06]  /*16b0*/  LDS.64 R32, [R7+0x780] ;  /* 0x0007800007207984 */ /* 0x000f2c0000000a00 */
[----:B0-----:R-:W-:-:S08]  /*16c0*/  DFMA R12, R26, R14, R12 ;  /* 0x0000000e1a0c722b */ /* 0x001fd0000000000c */
[----:B--2---:R-:W-:-:S08]  /*16d0*/  DFMA R8, R8, R30, R12 ;  /* 0x0000001e0808722b */ /* 0x004fd0000000000c */
[----:B-1----:R-:W-:-:S08]  /*16e0*/  DFMA R8, R24, R10, R8 ;  /* 0x0000000a1808722b */ /* 0x002fd00000000008 */
[----:B---3--:R-:W-:-:S08]  /*16f0*/  DFMA R8, R16, R28, R8 ;  /* 0x0000001c1008722b */ /* 0x008fd00000000008 */
[----:B----4-:R-:W-:Y:S01]  /*1700*/  DFMA R32, R32, R18, R8 ;  /* 0x000000122020722b */ /* 0x010fe20000000008 */
[----:B------:R-:W-:Y:S10]  /*1710*/  BAR.SYNC.DEFER_BLOCKING 0x0 ;  /* 0x0000000000007b1d */ /* 0x000ff40000010000 */
.L_x_3:
[----:B------:R-:W-:Y:S05]  /*1720*/  @P1 BRA `(.L_x_0) ;  /* 0x0000000000fc1947 */ /* 0x000fea0003800000 */
[----:B------:R-:W0:Y:S01]  /*1730*/  LDC.64 R8, c[0x0][0x380] ;  /* 0x0000e000ff087b82 */ /* 0x000e220000000a00 */
[----:B------:R-:W-:Y:S01]  /*1740*/  LEA R7, R2, R4, 0x4 ;  /* 0x0000000402077211 */ /* 0x000fe200078e20ff */
[C---:B------:R-:W-:Y:S01]  /*1750*/  IMAD R12, R5.reuse, 0x10, R0 ;  /* 0x00000010050c7824 */ /* 0x040fe200078e0200 */
[----:B------:R-:W-:-:S03]  /*1760*/  LEA R5, R5, R6, 0x4 ;  /* 0x0000000605057211 */ /* 0x000fc600078e20ff */
[----:B------:R-:W-:Y:S02]  /*1770*/  IMAD R7, R12, R3, R7 ;  /* 0x000000030c077224 */ /* 0x000fe400078e0207 */
[----:B------:R-:W1:Y:S01]  /*1780*/  LDC.64 R10, c[0x0][0x388] ;  /* 0x0000e200ff0a7b82 */ /* 0x000e620000000a00 */
[----:B0-----:R-:W-:-:S05]  /*1790*/  IMAD.WIDE.U32 R8, R5, 0x8, R8 ;  /* 0x0000000805087825 */ /* 0x001fca00078e0008 */
[----:B------:R-:W2:Y:S01]  /*17a0*/  LDG.E.64 R30, desc[UR8][R8.64] ;  /* 0x00000008081e7981 */ /* 0x000ea2000c1e1b00 */
[----:B-1----:R-:W-:-:S05]  /*17b0*/  IMAD.WIDE.U32 R10, R7, 0x8, R10 ;  /* 0x00000008070a7825 */ /* 0x002fca00078e000a */
[----:B------:R-:W3:Y:S01]  /*17c0*/  LDG.E.64 R34, desc[UR8][R10.64] ;  /* 0x000000080a227981 */ /* 0x000ee2000c1e1b00 */
[----:B------:R-:W0:Y:S01]  /*17d0*/  S2UR UR5, SR_CgaCtaId ;  /* 0x00000000000579c3 */ /* 0x000e220000008800 */
[----:B------:R-:W-:Y:S02]  /*17e0*/  UMOV UR4, 0x400 ;  /* 0x0000040000047882 */ /* 0x000fe40000000000 */
[----:B------:R-:W-:Y:S02]  /*17f0*/  UIADD3 UR6, UPT, UPT, UR4, 0x800, URZ ;  /* 0x0000080004067890 */ /* 0x000fe4000fffe0ff */
[----:B0-----:R-:W-:Y:S02]  /*1800*/  ULEA UR4, UR5, UR4, 0x18 ;  /* 0x0000000405047291 */ /* 0x001fe4000f8ec0ff */
[----:B------:R-:W-:-:S04]  /*1810*/  ULEA UR6, UR5, UR6, 0x18 ;  /* 0x0000000605067291 */ /* 0x000fc8000f8ec0ff */
[----:B------:R-:W-:Y:S02]  /*1820*/  LEA R7, R0, UR4, 0x7 ;  /* 0x0000000400077c11 */ /* 0x000fe4000f8e38ff */
[----:B------:R-:W-:-:S03]  /*1830*/  LEA R5, R4, UR6, 0x3 ;  /* 0x0000000604057c11 */ /* 0x000fc6000f8e18ff */
[----:B------:R-:W-:Y:S01]  /*1840*/  IMAD R21, R4, 0x8, R7 ;  /* 0x0000000804157824 */ /* 0x000fe200078e0207 */
[----:B------:R-:W-:-:S04]  /*1850*/  LEA R0, R0, R5, 0x7 ;  /* 0x0000000500007211 */ /* 0x000fc800078e38ff */
[----:B--2---:R-:W-:Y:S04]  /*1860*/  STS.64 [R21], R30 ;  /* 0x0000001e15007388 */ /* 0x004fe80000000a00 */
[----:B---3--:R-:W-:Y:S01]  /*1870*/  STS.64 [R0], R34 ;  /* 0x0000002200007388 */ /* 0x008fe20000000a00 */
[----:B------:R-:W-:Y:S06]  /*1880*/  BAR.SYNC.DEFER_BLOCKING 0x0 ;  /* 0x0000000000007b1d */ /* 0x000fec0000010000 */
[----:B------:R-:W-:Y:S04]  /*1890*/  LDS.64 R36, [R5] ;  /* 0x0000000005247984 */ /* 0x000fe80000000a00 */
[----:B------:R-:W0:Y:S04]  /*18a0*/  LDS.128 R8, [R7] ;  /* 0x0000000007087984 */ /* 0x000e280000000c00 */
[----:B------:R-:W1:Y:S04]  /*18b0*/  LDS.64 R26, [R5+0x80] ;  /* 0x00008000051a7984 */ /* 0x000e680000000a00 */
[----:B------:R-:W-:Y:S04]  /*18c0*/  LDS.64 R28, [R5+0x100] ;  /* 0x00010000051c7984 */ /* 0x000fe80000000a00 */
[----:B------:R-:W2:Y:S04]  /*18d0*/  LDS.128 R12, [R7+0x10] ;  /* 0x00001000070c7984 */ /* 0x000ea80000000c00 */
[----:B------:R-:W3:Y:S04]  /*18e0*/  LDS.64 R24, [R5+0x180] ;  /* 0x0001800005187984 */ /* 0x000ee80000000a00 */
[----:B------:R-:W-:Y:S04]  /*18f0*/  LDS.64 R22, [R5+0x200] ;  /* 0x0002000005167984 */ /* 0x000fe80000000a00 */
[----:B------:R-:W4:Y:S01]  /*1900*/  LDS.128 R16, [R7+0x20] ;  /* 0x0000200007107984 */ /* 0x000f220000000c00 */
[----:B0-----:R-:W-:-:S03]  /*1910*/  DFMA R8, R8, R36, R32 ;  /* 0x000000240808722b */ /* 0x001fc60000000020 */
[----:B------:R-:W0:Y:S05]  /*1920*/  LDS.64 R32, [R5+0x280] ;  /* 0x0002800005207984 */ /* 0x000e2a0000000a00 */
[----:B-1----:R-:W-:Y:S01]  /*1930*/  DFMA R30, R26, R10, R8 ;  /* 0x0000000a1a1e722b */ /* 0x002fe20000000008 */
[----:B------:R-:W-:Y:S04]  /*1940*/  LDS.64 R26, [R5+0x300] ;  /* 0x00030000051a7984 */ /* 0x000fe80000000a00 */
[----:B------:R-:W1:Y:S03]  /*1950*/  LDS.128 R8, [R7+0x30] ;  /* 0x0000300007087984 */ /* 0x000e660000000c00 */
[----:B--2---:R-:W-:Y:S01]  /*1960*/  DFMA R12, R12, R28, R30 ;  /* 0x0000001c0c0c722b */ /* 0x004fe2000000001e */
[----:B------:R-:W2:Y:S07]  /*1970*/  LDS.64 R28, [R5+0x380] ;  /* 0x00038000051c7984 */ /* 0x000eae0000000a00 */
[----:B---3--:R-:W-:Y:S01]  /*1980*/  DFMA R30, R24, R14, R12 ;  /* 0x0000000e181e722b */ /* 0x008fe2000000000c */
[----:B------:R-:W-:Y:S04]  /*1990*/  LDS.64 R24, [R5+0x400] ;  /* 0x0004000005187984 */ /* 0x000fe80000000a00 */
[----:B------:R-:W3:Y:S03]  /*19a0*/  LDS.128 R12, [R7+0x40] ;  /* 0x00004000070c7984 */ /* 0x000ee60000000c00 */
[----:B----4-:R-:W-:-:S02]  /*19b0*/  DFMA R16, R16, R22, R30 ;  /* 0x000000161010722b */ /* 0x010fc4000000001e */
[----:B------:R-:W4:Y:S04]  /*19c0*/  LDS.64 R30, [R5+0x480] ;  /* 0x00048000051e7984 */ /* 0x000f280000000a00 */
[----:B------:R-:W-:Y:S02]  /*19d0*/  LDS.64 R22, [R5+0x500] ;  /* 0x0005000005167984 */ /* 0x000fe40000000a00 */
[----:B0-----:R-:W-:Y:S02]  /*19e0*/  DFMA R32, R32, R18, R16 ;  /* 0x000000122020722b */ /* 0x001fe40000000010 */
[----:B------:R-:W0:Y:S06]  /*19f0*/  LDS.128 R16, [R7+0x50] ;  /* 0x0000500007107984 */ /* 0x000e2c0000000c00 */
[----:B-1----:R-:W-:Y:S01]  /*1a00*/  DFMA R8, R8, R26, R32 ;  /* 0x0000001a0808722b */ /* 0x002fe20000000020 */
[----:B------:R-:W1:Y:S07]  /*1a10*/  LDS.64 R26, [R5+0x580] ;  /* 0x00058000051a7984 */ /* 0x000e6e0000000a00 */
[----:B--2---:R-:W-:Y:S01]  /*1a20*/  DFMA R32, R28, R10, R8 ;  /* 0x0000000a1c20722b */ /* 0x004fe20000000008 */
[----:B------:R-:W-:Y:S04]  /*1a30*/  LDS.64 R28, [R5+0x600] ;  /* 0x00060000051c7984 */ /* 0x000fe80000000a00 */
[----:B------:R-:W2:Y:S03]  /*1a40*/  LDS.128 R8, [R7+0x60] ;  /* 0x0000600007087984 */ /* 0x000ea60000000c00 */
[----:B---3--:R-:W-:Y:S01]  /*1a50*/  DFMA R12, R12, R24, R32 ;  /* 0x000000180c0c722b */ /* 0x008fe20000000020 */
[----:B------:R-:W3:Y:S07]  /*1a60*/  LDS.64 R24, [R5+0x680] ;  /* 0x0006800005187984 */ /* 0x000eee0000000a00 */
[----:B----4-:R-:W-:Y:S01]  /*1a70*/  DFMA R32, R30, R14, R12 ;  /* 0x0000000e1e20722b */ /* 0x010fe2000000000c */
[----:B------:R-:W-:Y:S04]  /*1a80*/  LDS.64 R30, [R5+0x700] ;  /* 0x00070000051e7984 */ /* 0x000fe80000000a00 */
[----:B------:R-:W4:Y:S03]  /*1a90*/  LDS.128 R12, [R7+0x70] ;  /* 0x00007000070c7984 */ /* 0x000f260000000c00 */
[----:B0-----:R-:W-:-:S02]  /*1aa0*/  DFMA R16, R16, R22, R32 ;  /* 0x000000161010722b */ /* 0x001fc40000000020 */
[----:B------:R-:W0:Y:S06]  /*1ab0*/  LDS.64 R32, [R5+0x780] ;  /* 0x0007800005207984 */ /* 0x000e2c0000000a00 */
[----:B-1----:R-:W-:-:S08]  /*1ac0*/  DFMA R16, R26, R18, R16 ;  /* 0x000000121a10722b */ /* 0x002fd00000000010 */
[----:B--2---:R-:W-:-:S08]  /*1ad0*/  DFMA R8, R8, R28, R16 ;  /* 0x0000001c0808722b */ /* 0x004fd00000000010 */
[----:B---3--:R-:W-:-:S08]  /*1ae0*/  DFMA R8, R24, R10, R8 ;  /* 0x0000000a1808722b */ /* 0x008fd00000000008 */
[----:B----4-:R-:W-:-:S08]  /*1af0*/  DFMA R8, R12, R30, R8 ;  /* 0x0000001e0c08722b */ /* 0x010fd00000000008 */
[----:B0-----:R-:W-:Y:S01]  /*1b00*/  DFMA R32, R32, R14, R8 ;  /* 0x0000000e2020722b */ /* 0x001fe20000000008 */
[----:B------:R-:W-:Y:S10]  /*1b10*/  BAR.SYNC.DEFER_BLOCKING 0x0 ;  /* 0x0000000000007b1d */ /* 0x000ff40000010000 */
.L_x_0:
[----:B------:R-:W0:Y:S01]  /*1b20*/  LDC.64 R6, c[0x0][0x390] ;  /* 0x0000e400ff067b82 */ /* 0x000e220000000a00 */
[----:B------:R-:W-:-:S05]  /*1b30*/  LEA R2, R2, R4, 0x4 ;  /* 0x0000000402027211 */ /* 0x000fca00078e20ff */
[----:B------:R-:W-:-:S04]  /*1b40*/  IMAD R3, R20, R3, R2 ;  /* 0x0000000314037224 */ /* 0x000fc800078e0202 */
[----:B0-----:R-:W-:-:S05]  /*1b50*/  IMAD.WIDE R2, R3, 0x8, R6 ;  /* 0x0000000803027825 */ /* 0x001fca00078e0206 */
[----:B------:R-:W-:Y:S01]  /*1b60*/  STG.E.64 desc[UR8][R2.64], R32 ;  /* 0x0000002002007986 */ /* 0x000fe2000c101b08 */
[----:B------:R-:W-:Y:S05]  /*1b70*/  EXIT ;  /* 0x000000000000794d */ /* 0x000fea0003800000 */
.L_x_4:
[----:B------:R-:W-:-:S00]  /*1b80*/  BRA `(.L_x_4) ;  /* 0xfffffffc00fc7947 */ /* 0x000fc0000383ffff */
[----:B------:R-:W-:-:S00]  /*1b90*/  NOP ;  /* 0x0000000000007918 */ /* 0x000fc00000000000 */
        /* <DEDUP_REMOVED lines=14> */
.L_x_5:


//--------------------- .nv.shared._Z15matrixMulKernelPdS_S_i --------------------------
	.section	.nv.shared._Z15matrixMulKernelPdS_S_i,"aw",@nobits
	.sectionflags	@""
	.align	8
.nv.shared._Z15matrixMulKernelPdS_S_i:
	.zero		5120


//--------------------- .nv.shared.reserved.0     --------------------------
	.section	.nv.shared.reserved.0,"aw",@nobits
	.weak		__nv_reservedSMEM_offset_0_alias
	.size		__nv_reservedSMEM_offset_0_alias, 0, 64
	.other		__nv_reservedSMEM_offset_0_alias,@"STO_CUDA_RESERVED_SHARED STV_DEFAULT"
__nv_reservedSMEM_offset_0_alias:
	.zero		0
	.zero		64


//--------------------- .nv.constant0._Z15matrixMulKernelPdS_S_i --------------------------
	.section	.nv.constant0._Z15matrixMulKernelPdS_S_i,"a",@progbits
	.sectionflags	@""
	.align	4
.nv.constant0._Z15matrixMulKernelPdS_S_i:
	.zero		924


//--------------------- SYMBOLS --------------------------

	.type		.nv.reservedSmem.offset0,@object
	.size		.nv.reservedSmem.offset0,0x4
	.type		.nv.reservedSmem.cap,@object
	.size		.nv.reservedSmem.cap,0x4
